//
// Generated by NVIDIA NVVM Compiler
//
// Compiler Build ID: CL-36424714
// Cuda compilation tools, release 13.0, V13.0.88
// Based on NVVM 20.0.0
//

.version 9.0
.target sm_100
.address_size 64

	// .globl	_Z4ZoomPiS_iiiid

.visible .entry _Z4ZoomPiS_iiiid(
	.param .u64 .ptr .align 1 _Z4ZoomPiS_iiiid_param_0,
	.param .u64 .ptr .align 1 _Z4ZoomPiS_iiiid_param_1,
	.param .u32 _Z4ZoomPiS_iiiid_param_2,
	.param .u32 _Z4ZoomPiS_iiiid_param_3,
	.param .u32 _Z4ZoomPiS_iiiid_param_4,
	.param .u32 _Z4ZoomPiS_iiiid_param_5,
	.param .f64 _Z4ZoomPiS_iiiid_param_6
)
{
	.reg .pred 	%p<40>;
	.reg .b32 	%r<71>;
	.reg .b32 	%f<155>;
	.reg .b64 	%rd<38>;
	.reg .b64 	%fd<54>;

	ld.param.u64 	%rd2, [_Z4ZoomPiS_iiiid_param_0];
	ld.param.u32 	%r26, [_Z4ZoomPiS_iiiid_param_4];
	ld.param.u32 	%r27, [_Z4ZoomPiS_iiiid_param_5];
	ld.param.f64 	%fd1, [_Z4ZoomPiS_iiiid_param_6];
	cvta.to.global.u64 	%rd1, %rd2;
	mov.u32 	%r29, %ntid.y;
	mov.u32 	%r30, %ctaid.y;
	mov.u32 	%r31, %tid.y;
	mad.lo.s32 	%r32, %r29, %r30, %r31;
	mov.u32 	%r33, %ntid.x;
	mov.u32 	%r34, %ctaid.x;
	mov.u32 	%r35, %tid.x;
	mad.lo.s32 	%r2, %r33, %r34, %r35;
	setp.gt.s32 	%p1, %r2, %r26;
	setp.lt.s32 	%p2, %r2, 0;
	setp.gt.s32 	%p3, %r32, %r27;
	or.pred  	%p4, %p1, %p3;
	or.pred  	%p5, %p4, %p2;
	@%p5 bra 	$L__BB0_38;
	cvt.rn.f64.u32 	%fd2, %r2;
	mul.f64 	%fd3, %fd1, %fd2;
	cvt.rn.f32.f64 	%f1, %fd3;
	cvt.rn.f64.u32 	%fd4, %r32;
	mul.f64 	%fd5, %fd1, %fd4;
	cvt.rn.f32.f64 	%f2, %fd5;
	cvt.rzi.s32.f32 	%r3, %f1;
	cvt.rn.f32.s32 	%f37, %r3;
	setp.neu.f32 	%p6, %f37, %f1;
	@%p6 bra 	$L__BB0_4;
	cvt.rzi.s32.f32 	%r4, %f2;
	cvt.rn.f32.s32 	%f38, %r4;
	setp.neu.f32 	%p7, %f38, %f2;
	@%p7 bra 	$L__BB0_4;
	ld.param.u32 	%r67, [_Z4ZoomPiS_iiiid_param_2];
	mad.lo.s32 	%r60, %r4, %r67, %r3;
	mul.wide.s32 	%rd31, %r60, 4;
	add.s64 	%rd32, %rd1, %rd31;
	ld.global.u32 	%r70, [%rd32];
	bra.uni 	$L__BB0_37;
$L__BB0_4:
	ld.param.u32 	%r68, [_Z4ZoomPiS_iiiid_param_3];
	ld.param.u32 	%r66, [_Z4ZoomPiS_iiiid_param_2];
	ld.param.u64 	%rd36, [_Z4ZoomPiS_iiiid_param_0];
	cvt.rmi.f32.f32 	%f39, %f1;
	cvt.rzi.s32.f32 	%r36, %f39;
	cvt.rmi.f32.f32 	%f40, %f2;
	cvt.rzi.s32.f32 	%r37, %f40;
	setp.gt.s32 	%p8, %r36, 0;
	selp.s32 	%r38, -1, 0, %p8;
	add.s32 	%r39, %r66, -1;
	setp.lt.s32 	%p9, %r36, %r39;
	add.s32 	%r40, %r36, 2;
	setp.lt.s32 	%p10, %r40, %r66;
	selp.u32 	%r41, 1, 0, %p9;
	selp.b32 	%r42, 2, %r41, %p10;
	setp.gt.s32 	%p11, %r37, 0;
	selp.s32 	%r43, -1, 0, %p11;
	add.s32 	%r44, %r68, -1;
	setp.lt.s32 	%p12, %r37, %r44;
	selp.u32 	%r45, 1, 0, %p12;
	add.s32 	%r46, %r37, 2;
	setp.lt.s32 	%p13, %r46, %r68;
	selp.b32 	%r47, 2, %r45, %p13;
	add.s32 	%r48, %r37, %r43;
	mad.lo.s32 	%r49, %r48, %r66, %r36;
	add.s32 	%r50, %r49, %r38;
	cvta.to.global.u64 	%rd4, %rd36;
	mul.wide.s32 	%rd5, %r50, 4;
	add.s64 	%rd6, %rd4, %rd5;
	ld.global.u32 	%r6, [%rd6];
	mul.wide.s32 	%rd7, %r49, 4;
	add.s64 	%rd8, %rd4, %rd7;
	ld.global.u32 	%r7, [%rd8];
	selp.b64 	%rd9, 4, 0, %p9;
	add.s64 	%rd10, %rd8, %rd9;
	ld.global.u32 	%r8, [%rd10];
	shl.b32 	%r51, %r42, 2;
	cvt.u64.u32 	%rd11, %r51;
	add.s64 	%rd12, %rd8, %rd11;
	ld.global.u32 	%r9, [%rd12];
	mad.lo.s32 	%r52, %r37, %r66, %r36;
	add.s32 	%r53, %r52, %r38;
	mul.wide.s32 	%rd13, %r53, 4;
	add.s64 	%rd14, %rd4, %rd13;
	ld.global.u32 	%r10, [%rd14];
	mul.wide.s32 	%rd15, %r52, 4;
	add.s64 	%rd16, %rd4, %rd15;
	ld.global.u32 	%r11, [%rd16];
	add.s64 	%rd17, %rd16, %rd9;
	ld.global.u32 	%r12, [%rd17];
	add.s64 	%rd18, %rd16, %rd11;
	ld.global.u32 	%r13, [%rd18];
	add.s32 	%r54, %r37, %r45;
	mad.lo.s32 	%r55, %r54, %r66, %r36;
	add.s32 	%r56, %r55, %r38;
	mul.wide.s32 	%rd19, %r56, 4;
	add.s64 	%rd20, %rd4, %rd19;
	ld.global.u32 	%r14, [%rd20];
	mul.wide.s32 	%rd21, %r55, 4;
	add.s64 	%rd22, %rd4, %rd21;
	ld.global.u32 	%r15, [%rd22];
	add.s64 	%rd23, %rd22, %rd9;
	ld.global.u32 	%r16, [%rd23];
	add.s64 	%rd24, %rd22, %rd11;
	ld.global.u32 	%r17, [%rd24];
	add.s32 	%r57, %r47, %r37;
	mad.lo.s32 	%r58, %r57, %r66, %r36;
	add.s32 	%r59, %r58, %r38;
	mul.wide.s32 	%rd25, %r59, 4;
	add.s64 	%rd26, %rd4, %rd25;
	ld.global.u32 	%r18, [%rd26];
	mul.wide.s32 	%rd27, %r58, 4;
	add.s64 	%rd28, %rd4, %rd27;
	ld.global.u32 	%r19, [%rd28];
	add.s64 	%rd29, %rd28, %rd9;
	ld.global.u32 	%r20, [%rd29];
	add.s64 	%rd30, %rd28, %rd11;
	ld.global.u32 	%r21, [%rd30];
	cvt.rn.f32.s32 	%f41, %r36;
	sub.f32 	%f3, %f1, %f41;
	cvt.rn.f32.s32 	%f42, %r37;
	sub.f32 	%f4, %f2, %f42;
	add.f32 	%f43, %f3, 0f3F800000;
	setp.lt.f32 	%p14, %f43, 0f00000000;
	neg.f32 	%f44, %f43;
	selp.f32 	%f5, %f44, %f43, %p14;
	setp.geu.f32 	%p15, %f5, 0f3F800000;
	@%p15 bra 	$L__BB0_6;
	mul.f32 	%f50, %f5, %f5;
	cvt.f64.f32 	%fd6, %f50;
	mul.f64 	%fd7, %fd6, 0d3FE0000000000000;
	cvt.f64.f32 	%fd8, %f5;
	mul.f64 	%fd9, %fd7, %fd8;
	sub.f64 	%fd10, %fd9, %fd6;
	add.f64 	%fd11, %fd10, 0d3FE5555555555555;
	cvt.rn.f32.f64 	%f147, %fd11;
	bra.uni 	$L__BB0_8;
$L__BB0_6:
	setp.geu.f32 	%p16, %f5, 0f40000000;
	mov.f32 	%f147, 0f00000000;
	@%p16 bra 	$L__BB0_8;
	mov.f32 	%f46, 0f40000000;
	sub.f32 	%f47, %f46, %f5;
	mul.f32 	%f48, %f47, %f47;
	mul.f32 	%f49, %f47, %f48;
	div.rn.f32 	%f147, %f49, 0f40C00000;
$L__BB0_8:
	setp.lt.f32 	%p17, %f3, 0f00000000;
	neg.f32 	%f51, %f3;
	selp.f32 	%f9, %f51, %f3, %p17;
	setp.geu.f32 	%p18, %f9, 0f3F800000;
	@%p18 bra 	$L__BB0_10;
	mul.f32 	%f57, %f9, %f9;
	cvt.f64.f32 	%fd12, %f57;
	mul.f64 	%fd13, %fd12, 0d3FE0000000000000;
	cvt.f64.f32 	%fd14, %f9;
	mul.f64 	%fd15, %fd13, %fd14;
	sub.f64 	%fd16, %fd15, %fd12;
	add.f64 	%fd17, %fd16, 0d3FE5555555555555;
	cvt.rn.f32.f64 	%f148, %fd17;
	bra.uni 	$L__BB0_12;
$L__BB0_10:
	setp.geu.f32 	%p19, %f9, 0f40000000;
	mov.f32 	%f148, 0f00000000;
	@%p19 bra 	$L__BB0_12;
	mov.f32 	%f53, 0f40000000;
	sub.f32 	%f54, %f53, %f9;
	mul.f32 	%f55, %f54, %f54;
	mul.f32 	%f56, %f54, %f55;
	div.rn.f32 	%f148, %f56, 0f40C00000;
$L__BB0_12:
	mov.f32 	%f58, 0f3F800000;
	sub.f32 	%f59, %f58, %f3;
	setp.lt.f32 	%p20, %f59, 0f00000000;
	neg.f32 	%f60, %f59;
	selp.f32 	%f13, %f60, %f59, %p20;
	setp.geu.f32 	%p21, %f13, 0f3F800000;
	@%p21 bra 	$L__BB0_14;
	mul.f32 	%f66, %f13, %f13;
	cvt.f64.f32 	%fd18, %f66;
	mul.f64 	%fd19, %fd18, 0d3FE0000000000000;
	cvt.f64.f32 	%fd20, %f13;
	mul.f64 	%fd21, %fd19, %fd20;
	sub.f64 	%fd22, %fd21, %fd18;
	add.f64 	%fd23, %fd22, 0d3FE5555555555555;
	cvt.rn.f32.f64 	%f149, %fd23;
	bra.uni 	$L__BB0_16;
$L__BB0_14:
	setp.geu.f32 	%p22, %f13, 0f40000000;
	mov.f32 	%f149, 0f00000000;
	@%p22 bra 	$L__BB0_16;
	mov.f32 	%f62, 0f40000000;
	sub.f32 	%f63, %f62, %f13;
	mul.f32 	%f64, %f63, %f63;
	mul.f32 	%f65, %f63, %f64;
	div.rn.f32 	%f149, %f65, 0f40C00000;
$L__BB0_16:
	mov.f32 	%f67, 0f40000000;
	sub.f32 	%f68, %f67, %f3;
	setp.lt.f32 	%p23, %f68, 0f00000000;
	neg.f32 	%f69, %f68;
	selp.f32 	%f17, %f69, %f68, %p23;
	setp.geu.f32 	%p24, %f17, 0f3F800000;
	@%p24 bra 	$L__BB0_18;
	mul.f32 	%f75, %f17, %f17;
	cvt.f64.f32 	%fd24, %f75;
	mul.f64 	%fd25, %fd24, 0d3FE0000000000000;
	cvt.f64.f32 	%fd26, %f17;
	mul.f64 	%fd27, %fd25, %fd26;
	sub.f64 	%fd28, %fd27, %fd24;
	add.f64 	%fd29, %fd28, 0d3FE5555555555555;
	cvt.rn.f32.f64 	%f150, %fd29;
	bra.uni 	$L__BB0_20;
$L__BB0_18:
	setp.geu.f32 	%p25, %f17, 0f40000000;
	mov.f32 	%f150, 0f00000000;
	@%p25 bra 	$L__BB0_20;
	mov.f32 	%f71, 0f40000000;
	sub.f32 	%f72, %f71, %f17;
	mul.f32 	%f73, %f72, %f72;
	mul.f32 	%f74, %f72, %f73;
	div.rn.f32 	%f150, %f74, 0f40C00000;
$L__BB0_20:
	add.f32 	%f76, %f4, 0f3F800000;
	setp.lt.f32 	%p26, %f76, 0f00000000;
	neg.f32 	%f77, %f76;
	selp.f32 	%f21, %f77, %f76, %p26;
	setp.geu.f32 	%p27, %f21, 0f3F800000;
	@%p27 bra 	$L__BB0_22;
	mul.f32 	%f83, %f21, %f21;
	cvt.f64.f32 	%fd30, %f83;
	mul.f64 	%fd31, %fd30, 0d3FE0000000000000;
	cvt.f64.f32 	%fd32, %f21;
	mul.f64 	%fd33, %fd31, %fd32;
	sub.f64 	%fd34, %fd33, %fd30;
	add.f64 	%fd35, %fd34, 0d3FE5555555555555;
	cvt.rn.f32.f64 	%f151, %fd35;
	bra.uni 	$L__BB0_24;
$L__BB0_22:
	setp.geu.f32 	%p28, %f21, 0f40000000;
	mov.f32 	%f151, 0f00000000;
	@%p28 bra 	$L__BB0_24;
	mov.f32 	%f79, 0f40000000;
	sub.f32 	%f80, %f79, %f21;
	mul.f32 	%f81, %f80, %f80;
	mul.f32 	%f82, %f80, %f81;
	div.rn.f32 	%f151, %f82, 0f40C00000;
$L__BB0_24:
	setp.lt.f32 	%p29, %f4, 0f00000000;
	neg.f32 	%f84, %f4;
	selp.f32 	%f25, %f84, %f4, %p29;
	setp.geu.f32 	%p30, %f25, 0f3F800000;
	@%p30 bra 	$L__BB0_26;
	mul.f32 	%f90, %f25, %f25;
	cvt.f64.f32 	%fd36, %f90;
	mul.f64 	%fd37, %fd36, 0d3FE0000000000000;
	cvt.f64.f32 	%fd38, %f25;
	mul.f64 	%fd39, %fd37, %fd38;
	sub.f64 	%fd40, %fd39, %fd36;
	add.f64 	%fd41, %fd40, 0d3FE5555555555555;
	cvt.rn.f32.f64 	%f152, %fd41;
	bra.uni 	$L__BB0_28;
$L__BB0_26:
	setp.geu.f32 	%p31, %f25, 0f40000000;
	mov.f32 	%f152, 0f00000000;
	@%p31 bra 	$L__BB0_28;
	mov.f32 	%f86, 0f40000000;
	sub.f32 	%f87, %f86, %f25;
	mul.f32 	%f88, %f87, %f87;
	mul.f32 	%f89, %f87, %f88;
	div.rn.f32 	%f152, %f89, 0f40C00000;
$L__BB0_28:
	mov.f32 	%f91, 0f3F800000;
	sub.f32 	%f92, %f91, %f4;
	setp.lt.f32 	%p32, %f92, 0f00000000;
	neg.f32 	%f93, %f92;
	selp.f32 	%f29, %f93, %f92, %p32;
	setp.geu.f32 	%p33, %f29, 0f3F800000;
	@%p33 bra 	$L__BB0_30;
	mul.f32 	%f99, %f29, %f29;
	cvt.f64.f32 	%fd42, %f99;
	mul.f64 	%fd43, %fd42, 0d3FE0000000000000;
	cvt.f64.f32 	%fd44, %f29;
	mul.f64 	%fd45, %fd43, %fd44;
	sub.f64 	%fd46, %fd45, %fd42;
	add.f64 	%fd47, %fd46, 0d3FE5555555555555;
	cvt.rn.f32.f64 	%f153, %fd47;
	bra.uni 	$L__BB0_32;
$L__BB0_30:
	setp.geu.f32 	%p34, %f29, 0f40000000;
	mov.f32 	%f153, 0f00000000;
	@%p34 bra 	$L__BB0_32;
	mov.f32 	%f95, 0f40000000;
	sub.f32 	%f96, %f95, %f29;
	mul.f32 	%f97, %f96, %f96;
	mul.f32 	%f98, %f96, %f97;
	div.rn.f32 	%f153, %f98, 0f40C00000;
$L__BB0_32:
	mov.f32 	%f100, 0f40000000;
	sub.f32 	%f101, %f100, %f4;
	setp.lt.f32 	%p35, %f101, 0f00000000;
	neg.f32 	%f102, %f101;
	selp.f32 	%f33, %f102, %f101, %p35;
	setp.geu.f32 	%p36, %f33, 0f3F800000;
	@%p36 bra 	$L__BB0_34;
	mul.f32 	%f108, %f33, %f33;
	cvt.f64.f32 	%fd48, %f108;
	mul.f64 	%fd49, %fd48, 0d3FE0000000000000;
	cvt.f64.f32 	%fd50, %f33;
	mul.f64 	%fd51, %fd49, %fd50;
	sub.f64 	%fd52, %fd51, %fd48;
	add.f64 	%fd53, %fd52, 0d3FE5555555555555;
	cvt.rn.f32.f64 	%f154, %fd53;
	bra.uni 	$L__BB0_36;
$L__BB0_34:
	setp.geu.f32 	%p37, %f33, 0f40000000;
	mov.f32 	%f154, 0f00000000;
	@%p37 bra 	$L__BB0_36;
	mov.f32 	%f104, 0f40000000;
	sub.f32 	%f105, %f104, %f33;
	mul.f32 	%f106, %f105, %f105;
	mul.f32 	%f107, %f105, %f106;
	div.rn.f32 	%f154, %f107, 0f40C00000;
$L__BB0_36:
	cvt.rn.f32.s32 	%f109, %r6;
	fma.rn.f32 	%f110, %f151, %f109, 0f00000000;
	cvt.rn.f32.s32 	%f111, %r10;
	fma.rn.f32 	%f112, %f152, %f111, %f110;
	cvt.rn.f32.s32 	%f113, %r14;
	fma.rn.f32 	%f114, %f153, %f113, %f112;
	cvt.rn.f32.s32 	%f115, %r18;
	fma.rn.f32 	%f116, %f154, %f115, %f114;
	cvt.rn.f32.s32 	%f117, %r7;
	fma.rn.f32 	%f118, %f151, %f117, 0f00000000;
	cvt.rn.f32.s32 	%f119, %r11;
	fma.rn.f32 	%f120, %f152, %f119, %f118;
	cvt.rn.f32.s32 	%f121, %r15;
	fma.rn.f32 	%f122, %f153, %f121, %f120;
	cvt.rn.f32.s32 	%f123, %r19;
	fma.rn.f32 	%f124, %f154, %f123, %f122;
	cvt.rn.f32.s32 	%f125, %r8;
	fma.rn.f32 	%f126, %f151, %f125, 0f00000000;
	cvt.rn.f32.s32 	%f127, %r12;
	fma.rn.f32 	%f128, %f152, %f127, %f126;
	cvt.rn.f32.s32 	%f129, %r16;
	fma.rn.f32 	%f130, %f153, %f129, %f128;
	cvt.rn.f32.s32 	%f131, %r20;
	fma.rn.f32 	%f132, %f154, %f131, %f130;
	cvt.rn.f32.s32 	%f133, %r9;
	fma.rn.f32 	%f134, %f151, %f133, 0f00000000;
	cvt.rn.f32.s32 	%f135, %r13;
	fma.rn.f32 	%f136, %f152, %f135, %f134;
	cvt.rn.f32.s32 	%f137, %r17;
	fma.rn.f32 	%f138, %f153, %f137, %f136;
	cvt.rn.f32.s32 	%f139, %r21;
	fma.rn.f32 	%f140, %f154, %f139, %f138;
	mul.f32 	%f141, %f148, %f124;
	fma.rn.f32 	%f142, %f147, %f116, %f141;
	fma.rn.f32 	%f143, %f149, %f132, %f142;
	fma.rn.f32 	%f144, %f150, %f140, %f143;
	setp.lt.f32 	%p38, %f144, 0f00000000;
	setp.gt.f32 	%p39, %f144, 0f437F0000;
	selp.f32 	%f145, 0f437F0000, %f144, %p39;
	selp.f32 	%f146, 0f00000000, %f145, %p38;
	cvt.rzi.s32.f32 	%r70, %f146;
$L__BB0_37:
	ld.param.u32 	%r69, [_Z4ZoomPiS_iiiid_param_4];
	ld.param.u64 	%rd37, [_Z4ZoomPiS_iiiid_param_1];
	mov.u32 	%r61, %ntid.y;
	mov.u32 	%r62, %ctaid.y;
	mov.u32 	%r63, %tid.y;
	mad.lo.s32 	%r64, %r61, %r62, %r63;
	mad.lo.s32 	%r65, %r69, %r64, %r2;
	cvta.to.global.u64 	%rd33, %rd37;
	mul.wide.s32 	%rd34, %r65, 4;
	add.s64 	%rd35, %rd33, %rd34;
	st.global.u32 	[%rd35], %r70;
$L__BB0_38:
	ret;

}


// ===== COMPILED SASS (sm_100) =====

	.target	sm_100

	.elftype	@"ET_EXEC"


//--------------------- .note.nv.tkinfo           --------------------------
	.section	.note.nv.tkinfo,"",@"SHT_NOTE"
	.sectionflags	@"SHF_NOTE_NV_TKINFO"
	.tkinfo
        /*0018*/ 	.word	0x00000002
        /*0030*/ 	.string	""
        /*0030*/ 	.string	"ptxas"
        /*0030*/ 	.string	"Cuda compilation tools, release 13.0, V13.0.88"
        /*0030*/ 	.string	"Build cuda_13.0.r13.0/compiler.36424714_0"
        /*0030*/ 	.string	"-arch sm_100 -m 64 "



//--------------------- .note.nv.cuinfo           --------------------------
	.section	.note.nv.cuinfo,"",@"SHT_NOTE"
	.sectionflags	@"SHF_NOTE_NV_CUINFO"
        /*0018*/ 	.short	0x0002
        /*001a*/ 	.short	0x0064
        /*001c*/ 	.short	0x0082
	.zero		2


//--------------------- .nv.info                  --------------------------
	.section	.nv.info,"",@"SHT_CUDA_INFO"
	.align	4


	//----- nvinfo : EIATTR_REGCOUNT
	.align		4
        /*0000*/ 	.byte	0x04, 0x2f
        /*0002*/ 	.short	(.L_1 - .L_0)
	.align		4
.L_0:
        /*0004*/ 	.word	index@(_Z4ZoomPiS_iiiid)
        /*0008*/ 	.word	0x00000028


	//----- nvinfo : EIATTR_FRAME_SIZE
	.align		4
.L_1:
        /*000c*/ 	.byte	0x04, 0x11
        /*000e*/ 	.short	(.L_3 - .L_2)
	.align		4
.L_2:
        /*0010*/ 	.word	index@($__internal_0_$__cuda_sm3x_div_rn_noftz_f32_slowpath)
        /*0014*/ 	.word	0x00000000


	//----- nvinfo : EIATTR_FRAME_SIZE
	.align		4
.L_3:
        /*0018*/ 	.byte	0x04, 0x11
        /*001a*/ 	.short	(.L_5 - .L_4)
	.align		4
.L_4:
        /*001c*/ 	.word	index@(_Z4ZoomPiS_iiiid)
        /*0020*/ 	.word	0x00000000


	//----- nvinfo : EIATTR_MIN_STACK_SIZE
	.align		4
.L_5:
        /*0024*/ 	.byte	0x04, 0x12
        /*0026*/ 	.short	(.L_7 - .L_6)
	.align		4
.L_6:
        /*0028*/ 	.word	index@(_Z4ZoomPiS_iiiid)
        /*002c*/ 	.word	0x00000000
.L_7:


//--------------------- .nv.compat                --------------------------
	.section	.nv.compat,"",@"SHT_CUDA_COMPAT_INFO"
	.align	4
        /*0000*/ 	.byte	0x02, 0x09, 0x00, 0x00, 0x02, 0x02, 0x01, 0x00, 0x02, 0x05, 0x05, 0x00, 0x03, 0x07, 0x01, 0x01
        /*0010*/ 	.byte	0x02, 0x03, 0x00, 0x00, 0x02, 0x06, 0x01, 0x00, 0x04, 0x0b, 0x08, 0x00, 0x01, 0x00, 0x00, 0x00
        /*0020*/ 	.byte	0x00, 0x00, 0x00, 0x00


//--------------------- .nv.info._Z4ZoomPiS_iiiid --------------------------
	.section	.nv.info._Z4ZoomPiS_iiiid,"",@"SHT_CUDA_INFO"
	.sectionflags	@""
	.align	4


	//----- nvinfo : EIATTR_CUDA_API_VERSION
	.align		4
        /*0000*/ 	.byte	0x04, 0x37
        /*0002*/ 	.short	(.L_9 - .L_8)
.L_8:
        /*0004*/ 	.word	0x00000082


	//----- nvinfo : EIATTR_KPARAM_INFO
	.align		4
.L_9:
        /*0008*/ 	.byte	0x04, 0x17
        /*000a*/ 	.short	(.L_11 - .L_10)
.L_10:
        /*000c*/ 	.word	0x00000000
        /*0010*/ 	.short	0x0006
        /*0012*/ 	.short	0x0020
        /*0014*/ 	.byte	0x00, 0xf0, 0x21, 0x00


	//----- nvinfo : EIATTR_KPARAM_INFO
	.align		4
.L_11:
        /*0018*/ 	.byte	0x04, 0x17
        /*001a*/ 	.short	(.L_13 - .L_12)
.L_12:
        /*001c*/ 	.word	0x00000000
        /*0020*/ 	.short	0x0005
        /*0022*/ 	.short	0x001c
        /*0024*/ 	.byte	0x00, 0xf0, 0x11, 0x00


	//----- nvinfo : EIATTR_KPARAM_INFO
	.align		4
.L_13:
        /*0028*/ 	.byte	0x04, 0x17
        /*002a*/ 	.short	(.L_15 - .L_14)
.L_14:
        /*002c*/ 	.word	0x00000000
        /*0030*/ 	.short	0x0004
        /*0032*/ 	.short	0x0018
        /*0034*/ 	.byte	0x00, 0xf0, 0x11, 0x00


	//----- nvinfo : EIATTR_KPARAM_INFO
	.align		4
.L_15:
        /*0038*/ 	.byte	0x04, 0x17
        /*003a*/ 	.short	(.L_17 - .L_16)
.L_16:
        /*003c*/ 	.word	0x00000000
        /*0040*/ 	.short	0x0003
        /*0042*/ 	.short	0x0014
        /*0044*/ 	.byte	0x00, 0xf0, 0x11, 0x00


	//----- nvinfo : EIATTR_KPARAM_INFO
	.align		4
.L_17:
        /*0048*/ 	.byte	0x04, 0x17
        /*004a*/ 	.short	(.L_19 - .L_18)
.L_18:
        /*004c*/ 	.word	0x00000000
        /*0050*/ 	.short	0x0002
        /*0052*/ 	.short	0x0010
        /*0054*/ 	.byte	0x00, 0xf0, 0x11, 0x00


	//----- nvinfo : EIATTR_KPARAM_INFO
	.align		4
.L_19:
        /*0058*/ 	.byte	0x04, 0x17
        /*005a*/ 	.short	(.L_21 - .L_20)
.L_20:
        /*005c*/ 	.word	0x00000000
        /*0060*/ 	.short	0x0001
        /*0062*/ 	.short	0x0008
        /*0064*/ 	.byte	0x00, 0xf5, 0x21, 0x00


	//----- nvinfo : EIATTR_KPARAM_INFO
	.align		4
.L_21:
        /*0068*/ 	.byte	0x04, 0x17
        /*006a*/ 	.short	(.L_23 - .L_22)
.L_22:
        /*006c*/ 	.word	0x00000000
        /*0070*/ 	.short	0x0000
        /*0072*/ 	.short	0x0000
        /*0074*/ 	.byte	0x00, 0xf5, 0x21, 0x00


	//----- nvinfo : EIATTR_SPARSE_MMA_MASK
	.align		4
.L_23:
        /*0078*/ 	.byte	0x03, 0x50
        /*007a*/ 	.short	0x0000


	//----- nvinfo : EIATTR_MAXREG_COUNT
	.align		4
        /*007c*/ 	.byte	0x03, 0x1b
        /*007e*/ 	.short	0x00ff


	//----- nvinfo : EIATTR_MERCURY_ISA_VERSION
	.align		4
        /*0080*/ 	.byte	0x03, 0x5f
        /*0082*/ 	.short	0x0101


	//----- nvinfo : EIATTR_VRC_CTA_INIT_COUNT
	.align		4
        /*0084*/ 	.byte	0x02, 0x4a
	.zero		1
	.zero		1


	//----- nvinfo : EIATTR_EXIT_INSTR_OFFSETS
	.align		4
        /*0088*/ 	.byte	0x04, 0x1c
        /*008a*/ 	.short	(.L_25 - .L_24)


	//   ....[0]....
.L_24:
        /*008c*/ 	.word	0x000000d0


	//   ....[1]....
        /*0090*/ 	.word	0x00001c70


	//----- nvinfo : EIATTR_CRS_STACK_SIZE
	.align		4
.L_25:
        /*0094*/ 	.byte	0x04, 0x1e
        /*0096*/ 	.short	(.L_27 - .L_26)
.L_26:
        /*0098*/ 	.word	0x00000000


	//----- nvinfo : EIATTR_CBANK_PARAM_SIZE
	.align		4
.L_27:
        /*009c*/ 	.byte	0x03, 0x19
        /*009e*/ 	.short	0x0028


	//----- nvinfo : EIATTR_PARAM_CBANK
	.align		4
        /*00a0*/ 	.byte	0x04, 0x0a
        /*00a2*/ 	.short	(.L_29 - .L_28)
	.align		4
.L_28:
        /*00a4*/ 	.word	index@(.nv.constant0._Z4ZoomPiS_iiiid)
        /*00a8*/ 	.short	0x0380
        /*00aa*/ 	.short	0x0028


	//----- nvinfo : EIATTR_SW_WAR
	.align		4
.L_29:
        /*00ac*/ 	.byte	0x04, 0x36
        /*00ae*/ 	.short	(.L_31 - .L_30)
.L_30:
        /*00b0*/ 	.word	0x00000008
.L_31:


//--------------------- .nv.callgraph             --------------------------
	.section	.nv.callgraph,"",@"SHT_CUDA_CALLGRAPH"
	.align	4
	.sectionentsize	8
	.align		4
        /*0000*/ 	.word	0x00000000
	.align		4
        /*0004*/ 	.word	0xffffffff
	.align		4
        /*0008*/ 	.word	0x00000000
	.align		4
        /*000c*/ 	.word	0xfffffffe
	.align		4
        /*0010*/ 	.word	0x00000000
	.align		4
        /*0014*/ 	.word	0xfffffffd
	.align		4
        /*0018*/ 	.word	0x00000000
	.align		4
        /*001c*/ 	.word	0xfffffffc


//--------------------- .text._Z4ZoomPiS_iiiid    --------------------------
	.section	.text._Z4ZoomPiS_iiiid,"ax",@progbits
	.align	128
        .global         _Z4ZoomPiS_iiiid
        .type           _Z4ZoomPiS_iiiid,@function
        .size           _Z4ZoomPiS_iiiid,(.L_x_48 - _Z4ZoomPiS_iiiid)
        .other          _Z4ZoomPiS_iiiid,@"STO_CUDA_ENTRY STV_DEFAULT"
_Z4ZoomPiS_iiiid:
.text._Z4ZoomPiS_iiiid:
[----:B------:R-:W-:Y:S01]  /*0000*/  LDC R1, c[0x0][0x37c] ;  /* 0x0000df00ff017b82 */ /* 0x000fe20000000800 */
[----:B------:R-:W0:Y:S01]  /*0010*/  S2R R0, SR_CTAID.Y ;  /* 0x0000000000007919 */ /* 0x000e220000002600 */
[----:B------:R-:W0:Y:S01]  /*0020*/  LDCU UR4, c[0x0][0x364] ;  /* 0x00006c80ff0477ac */ /* 0x000e220008000800 */
[----:B------:R-:W0:Y:S01]  /*0030*/  S2R R3, SR_TID.Y ;  /* 0x0000000000037919 */ /* 0x000e220000002200 */
[----:B------:R-:W1:Y:S01]  /*0040*/  LDCU UR5, c[0x0][0x360] ;  /* 0x00006c00ff0577ac */ /* 0x000e620008000800 */
[----:B------:R-:W1:Y:S01]  /*0050*/  S2R R27, SR_CTAID.X ;  /* 0x00000000001b7919 */ /* 0x000e620000002500 */
[----:B------:R-:W2:Y:S01]  /*0060*/  LDCU.64 UR6, c[0x0][0x398] ;  /* 0x00007300ff0677ac */ /* 0x000ea20008000a00 */
[----:B------:R-:W1:Y:S01]  /*0070*/  S2R R2, SR_TID.X ;  /* 0x0000000000027919 */ /* 0x000e620000002100 */
[----:B0-----:R-:W-:-:S05]  /*0080*/  IMAD R0, R0, UR4, R3 ;  /* 0x0000000400007c24 */ /* 0x001fca000f8e0203 */
[----:B--2---:R-:W-:Y:S01]  /*0090*/  ISETP.GT.AND P0, PT, R0, UR7, PT ;  /* 0x0000000700007c0c */ /* 0x004fe2000bf04270 */
[----:B-1----:R-:W-:-:S05]  /*00a0*/  IMAD R27, R27, UR5, R2 ;  /* 0x000000051b1b7c24 */ /* 0x002fca000f8e0202 */
[----:B------:R-:W-:-:S04]  /*00b0*/  ISETP.GT.OR P0, PT, R27, UR6, P0 ;  /* 0x000000061b007c0c */ /* 0x000fc80008704670 */
[----:B------:R-:W-:-:S13]  /*00c0*/  ISETP.LT.OR P0, PT, R27, RZ, P0 ;  /* 0x000000ff1b00720c */ /* 0x000fda0000701670 */
[----:B------:R-:W-:Y:S05]  /*00d0*/  @P0 EXIT ;  /* 0x000000000000094d */ /* 0x000fea0003800000 */
[----:B------:R-:W0:Y:S01]  /*00e0*/  LDCU.64 UR4, c[0x0][0x3a0] ;  /* 0x00007400ff0477ac */ /* 0x000e220008000a00 */
[----:B------:R-:W0:Y:S01]  /*00f0*/  I2F.F64.U32 R2, R27 ;  /* 0x0000001b00027312 */ /* 0x000e220000201800 */
[----:B------:R-:W-:Y:S04]  /*0100*/  BSSY.RECONVERGENT B1, `(.L_x_0) ;  /* 0x00001ac000017945 */ /* 0x000fe80003800200 */
[----:B------:R-:W-:Y:S01]  /*0110*/  BSSY.RELIABLE B0, `(.L_x_1) ;  /* 0x0000016000007945 */ /* 0x000fe20003800100 */
[----:B------:R-:W1:Y:S02]  /*0120*/  LDCU.64 UR6, c[0x0][0x358] ;  /* 0x00006b00ff0677ac */ /* 0x000e640008000a00 */
[----:B------:R-:W2:Y:S01]  /*0130*/  I2F.F64.U32 R4, R0 ;  /* 0x0000000000047312 */ /* 0x000ea20000201800 */
[----:B0-----:R-:W-:-:S07]  /*0140*/  DMUL R2, R2, UR4 ;  /* 0x0000000402027c28 */ /* 0x001fce0008000000 */
[----:B------:R-:W0:Y:S01]  /*0150*/  F2F.F32.F64 R6, R2 ;  /* 0x0000000200067310 */ /* 0x000e220000301000 */
[----:B--2---:R-:W-:-:S07]  /*0160*/  DMUL R4, R4, UR4 ;  /* 0x0000000404047c28 */ /* 0x004fce0008000000 */
[----:B------:R2:W3:Y:S08]  /*0170*/  F2F.F32.F64 R35, R4 ;  /* 0x0000000400237310 */ /* 0x0004f00000301000 */
[----:B0-----:R-:W0:Y:S02]  /*0180*/  F2I.TRUNC.NTZ R7, R6 ;  /* 0x0000000600077305 */ /* 0x001e24000020f100 */
[----:B0-----:R-:W-:-:S04]  /*0190*/  I2FP.F32.S32 R9, R7 ;  /* 0x0000000700097245 */ /* 0x001fc80000201400 */
[----:B------:R-:W-:-:S13]  /*01a0*/  FSETP.NEU.AND P0, PT, R9, R6, PT ;  /* 0x000000060900720b */ /* 0x000fda0003f0d000 */
[----:B-123--:R-:W-:Y:S05]  /*01b0*/  @P0 BRA `(.L_x_2) ;  /* 0x00000000002c0947 */ /* 0x00efea0003800000 */
[----:B------:R-:W0:Y:S02]  /*01c0*/  F2I.TRUNC.NTZ R0, R35 ;  /* 0x0000002300007305 */ /* 0x000e24000020f100 */
[----:B0-----:R-:W-:-:S04]  /*01d0*/  I2FP.F32.S32 R2, R0 ;  /* 0x0000000000027245 */ /* 0x001fc80000201400 */
[----:B------:R-:W-:-:S13]  /*01e0*/  FSETP.NEU.AND P0, PT, R2, R35, PT ;  /* 0x000000230200720b */ /* 0x000fda0003f0d000 */
[----:B------:R-:W-:Y:S05]  /*01f0*/  @!P0 BREAK.RELIABLE B0 ;  /* 0x0000000000008942 */ /* 0x000fea0003800100 */
[----:B------:R-:W-:Y:S05]  /*0200*/  @P0 BRA `(.L_x_2) ;  /* 0x0000000000180947 */ /* 0x000fea0003800000 */
[----:B------:R-:W0:Y:S01]  /*0210*/  LDC.64 R2, c[0x0][0x380] ;  /* 0x0000e000ff027b82 */ /* 0x000e220000000a00 */
[----:B------:R-:W1:Y:S02]  /*0220*/  LDCU UR4, c[0x0][0x390] ;  /* 0x00007200ff0477ac */ /* 0x000e640008000800 */
[----:B-1----:R-:W-:-:S04]  /*0230*/  IMAD R7, R0, UR4, R7 ;  /* 0x0000000400077c24 */ /* 0x002fc8000f8e0207 */
[----:B0-----:R-:W-:-:S05]  /*0240*/  IMAD.WIDE R2, R7, 0x4, R2 ;  /* 0x0000000407027825 */ /* 0x001fca00078e0202 */
[----:B------:R0:W5:Y:S01]  /*0250*/  LDG.E R5, desc[UR6][R2.64] ;  /* 0x0000000602057981 */ /* 0x000162000c1e1900 */
[----:B------:R-:W-:Y:S05]  /*0260*/  BRA `(.L_x_3) ;  /* 0x0000001800547947 */ /* 0x000fea0003800000 */
.L_x_2:
[----:B------:R-:W-:Y:S05]  /*0270*/  BSYNC.RELIABLE B0 ;  /* 0x0000000000007941 */ /* 0x000fea0003800100 */
.L_x_1:
[----:B------:R-:W0:Y:S01]  /*0280*/  F2I.FLOOR.NTZ R34, R35 ;  /* 0x0000002300227305 */ /* 0x000e220000207100 */
[----:B------:R-:W1:Y:S01]  /*0290*/  LDCU.64 UR8, c[0x0][0x390] ;  /* 0x00007200ff0877ac */ /* 0x000e620008000a00 */
[----:B------:R-:W2:Y:S06]  /*02a0*/  LDC.64 R36, c[0x0][0x380] ;  /* 0x0000e000ff247b82 */ /* 0x000eac0000000a00 */
[----:B------:R-:W3:Y:S01]  /*02b0*/  F2I.FLOOR.NTZ R7, R6 ;  /* 0x0000000600077305 */ /* 0x000ee20000207100 */
[C---:B0-----:R-:W-:Y:S01]  /*02c0*/  ISETP.GT.AND P1, PT, R34.reuse, RZ, PT ;  /* 0x000000ff2200720c */ /* 0x041fe20003f24270 */
[C---:B------:R-:W-:Y:S01]  /*02d0*/  VIADD R2, R34.reuse, 0xffffffff ;  /* 0xffffffff22027836 */ /* 0x040fe20000000000 */
[----:B------:R-:W-:Y:S01]  /*02e0*/  IADD3 R3, PT, PT, R34, 0x2, RZ ;  /* 0x0000000222037810 */ /* 0x000fe20007ffe0ff */
[----:B-1----:R-:W-:-:S02]  /*02f0*/  UIADD3 UR4, UPT, UPT, UR8, -0x1, URZ ;  /* 0xffffffff08047890 */ /* 0x002fc4000fffe0ff */
[----:B------:R-:W-:Y:S02]  /*0300*/  UIADD3 UR5, UPT, UPT, UR9, -0x1, URZ ;  /* 0xffffffff09057890 */ /* 0x000fe4000fffe0ff */
[----:B------:R-:W-:Y:S01]  /*0310*/  ISETP.GE.AND P3, PT, R3, UR9, PT ;  /* 0x0000000903007c0c */ /* 0x000fe2000bf66270 */
[C-C-:B---3--:R-:W-:Y:S01]  /*0320*/  IMAD R19, R34.reuse, UR8, R7.reuse ;  /* 0x0000000822137c24 */ /* 0x148fe2000f8e0207 */
[C---:B------:R-:W-:Y:S02]  /*0330*/  ISETP.GT.AND P0, PT, R7.reuse, RZ, PT ;  /* 0x000000ff0700720c */ /* 0x040fe40003f04270 */
[----:B------:R-:W-:Y:S02]  /*0340*/  ISETP.GE.AND P2, PT, R34, UR5, PT ;  /* 0x0000000522007c0c */ /* 0x000fe4000bf46270 */
[----:B------:R-:W-:Y:S01]  /*0350*/  @!P1 IMAD.MOV R2, RZ, RZ, R34 ;  /* 0x000000ffff029224 */ /* 0x000fe200078e0222 */
[----:B------:R-:W-:Y:S02]  /*0360*/  SEL R0, RZ, 0xffffffff, !P0 ;  /* 0xffffffffff007807 */ /* 0x000fe40004000000 */
[C---:B------:R-:W-:Y:S01]  /*0370*/  ISETP.GE.AND P0, PT, R7.reuse, UR4, PT ;  /* 0x0000000407007c0c */ /* 0x040fe2000bf06270 */
[----:B------:R-:W-:Y:S01]  /*0380*/  IMAD R9, R2, UR8, R7 ;  /* 0x0000000802097c24 */ /* 0x000fe2000f8e0207 */
[----:B------:R-:W-:Y:S01]  /*0390*/  IADD3 R2, PT, PT, R7, 0x2, RZ ;  /* 0x0000000207027810 */ /* 0x000fe20007ffe0ff */
[----:B------:R-:W-:Y:S01]  /*03a0*/  IMAD.IADD R11, R0, 0x1, R19 ;  /* 0x00000001000b7824 */ /* 0x000fe200078e0213 */
[----:B------:R-:W-:Y:S01]  /*03b0*/  SEL R29, RZ, 0x4, P0 ;  /* 0x00000004ff1d7807 */ /* 0x000fe20000000000 */
[----:B--2---:R-:W-:Y:S01]  /*03c0*/  IMAD.WIDE R18, R19, 0x4, R36 ;  /* 0x0000000413127825 */ /* 0x004fe200078e0224 */
[----:B------:R-:W-:-:S02]  /*03d0*/  ISETP.GE.AND P1, PT, R2, UR8, PT ;  /* 0x0000000802007c0c */ /* 0x000fc4000bf26270 */
[----:B------:R-:W-:Y:S01]  /*03e0*/  SEL R2, RZ, 0x1, P0 ;  /* 0x00000001ff027807 */ /* 0x000fe20000000000 */
[----:B------:R-:W-:Y:S01]  /*03f0*/  IMAD.IADD R5, R0, 0x1, R9 ;  /* 0x0000000100057824 */ /* 0x000fe200078e0209 */
[----:B------:R-:W-:Y:S01]  /*0400*/  SEL R3, RZ, 0x1, P2 ;  /* 0x00000001ff037807 */ /* 0x000fe20001000000 */
[----:B------:R-:W-:Y:S01]  /*0410*/  IMAD.WIDE R10, R11, 0x4, R36 ;  /* 0x000000040b0a7825 */ /* 0x000fe200078e0224 */
[----:B------:R-:W-:Y:S01]  /*0420*/  IADD3 R12, P2, PT, R18, R29, RZ ;  /* 0x0000001d120c7210 */ /* 0x000fe20007f5e0ff */
[----:B------:R-:W5:Y:S01]  /*0430*/  LDG.E R22, desc[UR6][R18.64] ;  /* 0x0000000612167981 */ /* 0x000f62000c1e1900 */
[----:B------:R-:W-:Y:S01]  /*0440*/  SEL R2, R2, 0x2, P1 ;  /* 0x0000000202027807 */ /* 0x000fe20000800000 */
[----:B------:R-:W-:Y:S01]  /*0450*/  IMAD.IADD R14, R34, 0x1, R3 ;  /* 0x00000001220e7824 */ /* 0x000fe200078e0203 */
[----:B------:R-:W-:Y:S01]  /*0460*/  SEL R15, R3, 0x2, P3 ;  /* 0x00000002030f7807 */ /* 0x000fe20001800000 */
[----:B------:R-:W-:Y:S01]  /*0470*/  IMAD.WIDE R8, R9, 0x4, R36 ;  /* 0x0000000409087825 */ /* 0x000fe200078e0224 */
[----:B------:R-:W-:Y:S01]  /*0480*/  SHF.L.U32 R3, R2, 0x2, RZ ;  /* 0x0000000202037819 */ /* 0x000fe200000006ff */
[----:B------:R0:W5:Y:S02]  /*0490*/  LDG.E R26, desc[UR6][R10.64] ;  /* 0x000000060a1a7981 */ /* 0x000164000c1e1900 */
[----:B------:R-:W-:Y:S01]  /*04a0*/  IMAD.X R13, RZ, RZ, R19, P2 ;  /* 0x000000ffff0d7224 */ /* 0x000fe200010e0613 */
[----:B------:R-:W-:Y:S01]  /*04b0*/  IADD3 R2, PT, PT, R34, R15, RZ ;  /* 0x0000000f22027210 */ /* 0x000fe20007ffe0ff */
[----:B------:R-:W-:Y:S01]  /*04c0*/  IMAD.WIDE R4, R5, 0x4, R36 ;  /* 0x0000000405047825 */ /* 0x000fe200078e0224 */
[----:B------:R-:W-:Y:S01]  /*04d0*/  IADD3 R16, P0, PT, R8, R29, RZ ;  /* 0x0000001d08107210 */ /* 0x000fe20007f1e0ff */
[----:B------:R-:W5:Y:S02]  /*04e0*/  LDG.E R24, desc[UR6][R8.64] ;  /* 0x0000000608187981 */ /* 0x000f64000c1e1900 */
[--C-:B------:R-:W-:Y:S01]  /*04f0*/  IMAD R21, R14, UR8, R7.reuse ;  /* 0x000000080e157c24 */ /* 0x100fe2000f8e0207 */
[----:B0-----:R-:W-:Y:S01]  /*0500*/  IADD3 R10, P1, PT, R8, R3, RZ ;  /* 0x00000003080a7210 */ /* 0x001fe20007f3e0ff */
[----:B------:R0:W5:Y:S01]  /*0510*/  LDG.E R23, desc[UR6][R12.64] ;  /* 0x000000060c177981 */ /* 0x000162000c1e1900 */
[----:B------:R-:W-:Y:S01]  /*0520*/  IADD3.X R17, PT, PT, RZ, R9, RZ, P0, !PT ;  /* 0x00000009ff117210 */ /* 0x000fe200007fe4ff */
[----:B------:R-:W-:-:S02]  /*0530*/  IMAD R33, R2, UR8, R7 ;  /* 0x0000000802217c24 */ /* 0x000fc4000f8e0207 */
[----:B------:R1:W5:Y:S01]  /*0540*/  LDG.E R25, desc[UR6][R4.64] ;  /* 0x0000000604197981 */ /* 0x000362000c1e1900 */
[----:B------:R-:W-:Y:S02]  /*0550*/  IMAD.X R11, RZ, RZ, R9, P1 ;  /* 0x000000ffff0b7224 */ /* 0x000fe400008e0609 */
[----:B0-----:R-:W-:Y:S01]  /*0560*/  IMAD.WIDE R12, R21, 0x4, R36 ;  /* 0x00000004150c7825 */ /* 0x001fe200078e0224 */
[----:B-1----:R-:W-:-:S03]  /*0570*/  IADD3 R4, P0, PT, R3, R18, RZ ;  /* 0x0000001203047210 */ /* 0x002fc60007f1e0ff */
[C---:B------:R-:W-:Y:S01]  /*0580*/  IMAD.IADD R15, R0.reuse, 0x1, R21 ;  /* 0x00000001000f7824 */ /* 0x040fe200078e0215 */
[----:B------:R-:W-:Y:S01]  /*0590*/  IADD3 R8, P1, PT, R3, R12, RZ ;  /* 0x0000000c03087210 */ /* 0x000fe20007f3e0ff */
[----:B------:R-:W-:Y:S01]  /*05a0*/  IMAD.IADD R9, R0, 0x1, R33 ;  /* 0x0000000100097824 */ /* 0x000fe200078e0221 */
[----:B------:R-:W-:Y:S01]  /*05b0*/  IADD3.X R5, PT, PT, RZ, R19, RZ, P0, !PT ;  /* 0x00000013ff057210 */ /* 0x000fe200007fe4ff */
[--C-:B------:R-:W-:Y:S01]  /*05c0*/  IMAD.WIDE R32, R33, 0x4, R36.reuse ;  /* 0x0000000421207825 */ /* 0x100fe200078e0224 */
[----:B------:R-:W-:Y:S01]  /*05d0*/  IADD3 R30, P0, PT, R12, R29, RZ ;  /* 0x0000001d0c1e7210 */ /* 0x000fe20007f1e0ff */
[----:B------:R-:W5:Y:S02]  /*05e0*/  LDG.E R21, desc[UR6][R16.64] ;  /* 0x0000000610157981 */ /* 0x000f64000c1e1900 */
[--C-:B------:R-:W-:Y:S01]  /*05f0*/  IMAD.WIDE R14, R15, 0x4, R36.reuse ;  /* 0x000000040f0e7825 */ /* 0x100fe200078e0224 */
[----:B------:R-:W-:Y:S01]  /*0600*/  IADD3.X R31, PT, PT, RZ, R13, RZ, P0, !PT ;  /* 0x0000000dff1f7210 */ /* 0x000fe200007fe4ff */
[----:B------:R-:W5:Y:S02]  /*0610*/  LDG.E R19, desc[UR6][R12.64] ;  /* 0x000000060c137981 */ /* 0x000f64000c1e1900 */
[----:B------:R-:W-:Y:S01]  /*0620*/  IMAD.WIDE R36, R9, 0x4, R36 ;  /* 0x0000000409247825 */ /* 0x000fe200078e0224 */
[----:B------:R-:W-:Y:S01]  /*0630*/  IADD3 R28, P0, PT, R32, R29, RZ ;  /* 0x0000001d201c7210 */ /* 0x000fe20007f1e0ff */
[----:B------:R-:W5:Y:S02]  /*0640*/  LDG.E R20, desc[UR6][R14.64] ;  /* 0x000000060e147981 */ /* 0x000f64000c1e1900 */
[----:B------:R-:W-:Y:S01]  /*0650*/  IMAD.X R9, RZ, RZ, R13, P1 ;  /* 0x000000ffff097224 */ /* 0x000fe200008e060d */
[----:B------:R-:W-:Y:S01]  /*0660*/  IADD3 R2, P1, PT, R3, R32, RZ ;  /* 0x0000002003027210 */ /* 0x000fe20007f3e0ff */
[----:B------:R-:W5:Y:S01]  /*0670*/  LDG.E R18, desc[UR6][R10.64] ;  /* 0x000000060a127981 */ /* 0x000f62000c1e1900 */
[----:B------:R-:W-:-:S03]  /*0680*/  IADD3.X R29, PT, PT, RZ, R33, RZ, P0, !PT ;  /* 0x00000021ff1d7210 */ /* 0x000fc600007fe4ff */
[----:B------:R-:W-:Y:S01]  /*0690*/  IMAD.X R3, RZ, RZ, R33, P1 ;  /* 0x000000ffff037224 */ /* 0x000fe200008e0621 */
[----:B------:R-:W5:Y:S04]  /*06a0*/  LDG.E R16, desc[UR6][R36.64] ;  /* 0x0000000624107981 */ /* 0x000f68000c1e1900 */
[----:B------:R-:W5:Y:S04]  /*06b0*/  LDG.E R15, desc[UR6][R32.64] ;  /* 0x00000006200f7981 */ /* 0x000f68000c1e1900 */
[----:B------:R-:W5:Y:S04]  /*06c0*/  LDG.E R14, desc[UR6][R30.64] ;  /* 0x000000061e0e7981 */ /* 0x000f68000c1e1900 */
[----:B------:R-:W5:Y:S04]  /*06d0*/  LDG.E R12, desc[UR6][R28.64] ;  /* 0x000000061c0c7981 */ /* 0x000f68000c1e1900 */
[----:B------:R-:W5:Y:S04]  /*06e0*/  LDG.E R11, desc[UR6][R2.64] ;  /* 0x00000006020b7981 */ /* 0x000f68000c1e1900 */
[----:B------:R0:W5:Y:S01]  /*06f0*/  LDG.E R17, desc[UR6][R4.64] ;  /* 0x0000000604117981 */ /* 0x000162000c1e1900 */
[----:B------:R-:W-:Y:S01]  /*0700*/  I2FP.F32.S32 R34, R34 ;  /* 0x0000002200227245 */ /* 0x000fe20000201400 */
[----:B------:R-:W-:Y:S02]  /*0710*/  BSSY.RECONVERGENT B4, `(.L_x_4) ;  /* 0x0000028000047945 */ /* 0x000fe40003800200 */
[----:B------:R1:W5:Y:S01]  /*0720*/  LDG.E R13, desc[UR6][R8.64] ;  /* 0x00000006080d7981 */ /* 0x000362000c1e1900 */
[----:B0-----:R-:W-:-:S05]  /*0730*/  I2FP.F32.S32 R5, R7 ;  /* 0x0000000700057245 */ /* 0x001fca0000201400 */
[----:B------:R-:W-:-:S04]  /*0740*/  FADD R4, R6, -R5 ;  /* 0x8000000506047221 */ /* 0x000fc80000000000 */
[C---:B------:R-:W-:Y:S01]  /*0750*/  FADD R0, R4.reuse, 1 ;  /* 0x3f80000004007421 */ /* 0x040fe20000000000 */
[----:B------:R-:W-:-:S04]  /*0760*/  FSETP.GEU.AND P0, PT, R4, -1, PT ;  /* 0xbf8000000400780b */ /* 0x000fc80003f0e000 */
[----:B------:R-:W-:-:S04]  /*0770*/  FSEL R0, -R0, R0, !P0 ;  /* 0x0000000000007208 */ /* 0x000fc80004000100 */
[----:B------:R-:W-:Y:S01]  /*0780*/  FSETP.GEU.AND P0, PT, R0, 1, PT ;  /* 0x3f8000000000780b */ /* 0x000fe20003f0e000 */
[----:B-1----:R-:W-:Y:S01]  /*0790*/  FADD R9, R35, -R34 ;  /* 0x8000002223097221 */ /* 0x002fe20000000000 */
[----:B------:R-:W-:-:S11]  /*07a0*/  MOV R10, 0x40c00000 ;  /* 0x40c00000000a7802 */ /* 0x000fd60000000f00 */
[----:B------:R-:W-:Y:S05]  /*07b0*/  @P0 BRA `(.L_x_5) ;  /* 0x0000000000280947 */ /* 0x000fea0003800000 */
[----:B------:R-:W-:Y:S01]  /*07c0*/  FMUL R30, R0, R0 ;  /* 0x00000000001e7220 */ /* 0x000fe20000400000 */
[----:B------:R-:W-:Y:S01]  /*07d0*/  F2F.F64.F32 R2, R0 ;  /* 0x0000000000027310 */ /* 0x000fe20000201800 */
[----:B------:R-:W-:Y:S01]  /*07e0*/  UMOV UR4, 0x55555555 ;  /* 0x5555555500047882 */ /* 0x000fe20000000000 */
[----:B------:R-:W-:-:S06]  /*07f0*/  UMOV UR5, 0x3fe55555 ;  /* 0x3fe5555500057882 */ /* 0x000fcc0000000000 */
[----:B------:R-:W0:Y:S02]  /*0800*/  F2F.F64.F32 R30, R30 ;  /* 0x0000001e001e7310 */ /* 0x000e240000201800 */
[----:B0-----:R-:W-:-:S08]  /*0810*/  DMUL R28, R30, 0.5 ;  /* 0x3fe000001e1c7828 */ /* 0x001fd00000000000 */
[----:B------:R-:W-:-:S08]  /*0820*/  DFMA R2, R28, R2, -R30 ;  /* 0x000000021c02722b */ /* 0x000fd0000000081e */
[----:B------:R-:W-:-:S06]  /*0830*/  DADD R2, R2, UR4 ;  /* 0x0000000402027e29 */ /* 0x000fcc0008000000 */
[----:B------:R0:W1:Y:S01]  /*0840*/  F2F.F32.F64 R8, R2 ;  /* 0x0000000200087310 */ /* 0x0000620000301000 */
[----:B------:R-:W-:Y:S05]  /*0850*/  BRA `(.L_x_6) ;  /* 0x00000000004c7947 */ /* 0x000fea0003800000 */
.L_x_5:
[----:B------:R-:W-:Y:S01]  /*0860*/  FSETP.GEU.AND P0, PT, R0, 2, PT ;  /* 0x400000000000780b */ /* 0x000fe20003f0e000 */
[----:B------:R-:W-:-:S12]  /*0870*/  IMAD.MOV.U32 R8, RZ, RZ, RZ ;  /* 0x000000ffff087224 */ /* 0x000fd800078e00ff */
[----:B------:R-:W-:Y:S05]  /*0880*/  @P0 BRA `(.L_x_6) ;  /* 0x0000000000400947 */ /* 0x000fea0003800000 */
[----:B------:R-:W-:Y:S01]  /*0890*/  FADD R0, -R0, 2 ;  /* 0x4000000000007421 */ /* 0x000fe20000000100 */
[----:B------:R-:W-:Y:S01]  /*08a0*/  MOV R3, 0x3e2aaaab ;  /* 0x3e2aaaab00037802 */ /* 0x000fe20000000f00 */
[----:B------:R-:W-:Y:S02]  /*08b0*/  BSSY.RECONVERGENT B5, `(.L_x_6) ;  /* 0x000000d000057945 */ /* 0x000fe40003800200 */
[C---:B------:R-:W-:Y:S02]  /*08c0*/  FMUL R33, R0.reuse, R0 ;  /* 0x0000000000217220 */ /* 0x040fe40000400000 */
[----:B------:R-:W-:Y:S02]  /*08d0*/  FFMA R2, R3, -R10, 1 ;  /* 0x3f80000003027423 */ /* 0x000fe4000000080a */
[----:B------:R-:W-:Y:S02]  /*08e0*/  FMUL R33, R0, R33 ;  /* 0x0000002100217220 */ /* 0x000fe40000400000 */
[----:B------:R-:W-:-:S02]  /*08f0*/  FFMA R2, R2, R3, 0.16666667163372039795 ;  /* 0x3e2aaaab02027423 */ /* 0x000fc40000000003 */
[----:B------:R-:W0:Y:S02]  /*0900*/  FCHK P0, R33, 6 ;  /* 0x40c0000021007902 */ /* 0x000e240000000000 */
[----:B------:R-:W-:-:S04]  /*0910*/  FFMA R0, R33, R2, RZ ;  /* 0x0000000221007223 */ /* 0x000fc800000000ff */
[----:B------:R-:W-:-:S04]  /*0920*/  FFMA R3, R0, -6, R33 ;  /* 0xc0c0000000037823 */ /* 0x000fc80000000021 */
[----:B------:R-:W-:Y:S01]  /*0930*/  FFMA R8, R2, R3, R0 ;  /* 0x0000000302087223 */ /* 0x000fe20000000000 */
[----:B0-----:R-:W-:Y:S06]  /*0940*/  @!P0 BRA `(.L_x_7) ;  /* 0x00000000000c8947 */ /* 0x001fec0003800000 */
[----:B------:R-:W-:-:S07]  /*0950*/  MOV R28, 0x970 ;  /* 0x00000970001c7802 */ /* 0x000fce0000000f00 */
[----:B-----5:R-:W-:Y:S05]  /*0960*/  CALL.REL.NOINC `($__internal_0_$__cuda_sm3x_div_rn_noftz_f32_slowpath) ;  /* 0x0000001000c47944 */ /* 0x020fea0003c00000 */
[----:B------:R-:W-:-:S07]  /*0970*/  IMAD.MOV.U32 R8, RZ, RZ, R0 ;  /* 0x000000ffff087224 */ /* 0x000fce00078e0000 */
.L_x_7:
[----:B------:R-:W-:Y:S05]  /*0980*/  BSYNC.RECONVERGENT B5 ;  /* 0x0000000000057941 */ /* 0x000fea0003800200 */
.L_x_6:
[----:B------:R-:W-:Y:S05]  /*0990*/  BSYNC.RECONVERGENT B4 ;  /* 0x0000000000047941 */ /* 0x000fea0003800200 */
.L_x_4:
[----:B------:R-:W-:Y:S01]  /*09a0*/  FSETP.GEU.AND P0, PT, R6, R5, PT ;  /* 0x000000050600720b */ /* 0x000fe20003f0e000 */
[----:B------:R-:W-:Y:S03]  /*09b0*/  BSSY.RECONVERGENT B4, `(.L_x_8) ;  /* 0x0000021000047945 */ /* 0x000fe60003800200 */
[----:B------:R-:W-:-:S04]  /*09c0*/  FSEL R0, -R4, R4, !P0 ;  /* 0x0000000404007208 */ /* 0x000fc80004000100 */
[----:B------:R-:W-:-:S13]  /*09d0*/  FSETP.GEU.AND P0, PT, R0, 1, PT ;  /* 0x3f8000000000780b */ /* 0x000fda0003f0e000 */
[----:B------:R-:W-:Y:S05]  /*09e0*/  @P0 BRA `(.L_x_9) ;  /* 0x0000000000280947 */ /* 0x000fea0003800000 */
[----:B------:R-:W-:Y:S01]  /*09f0*/  FMUL R28, R0, R0 ;  /* 0x00000000001c7220 */ /* 0x000fe20000400000 */
[----:B0-----:R-:W-:Y:S01]  /*0a00*/  F2F.F64.F32 R2, R0 ;  /* 0x0000000000027310 */ /* 0x001fe20000201800 */
[----:B------:R-:W-:Y:S01]  /*0a10*/  UMOV UR4, 0x55555555 ;  /* 0x5555555500047882 */ /* 0x000fe20000000000 */
[----:B------:R-:W-:-:S06]  /*0a20*/  UMOV UR5, 0x3fe55555 ;  /* 0x3fe5555500057882 */ /* 0x000fcc0000000000 */
[----:B------:R-:W0:Y:S02]  /*0a30*/  F2F.F64.F32 R28, R28 ;  /* 0x0000001c001c7310 */ /* 0x000e240000201800 */
[----:B0-----:R-:W-:-:S08]  /*0a40*/  DMUL R6, R28, 0.5 ;  /* 0x3fe000001c067828 */ /* 0x001fd00000000000 */
[----:B------:R-:W-:-:S08]  /*0a50*/  DFMA R2, R6, R2, -R28 ;  /* 0x000000020602722b */ /* 0x000fd0000000081c */
[----:B------:R-:W-:-:S06]  /*0a60*/  DADD R2, R2, UR4 ;  /* 0x0000000402027e29 */ /* 0x000fcc0008000000 */
[----:B------:R2:W3:Y:S01]  /*0a70*/  F2F.F32.F64 R7, R2 ;  /* 0x0000000200077310 */ /* 0x0004e20000301000 */
[----:B------:R-:W-:Y:S05]  /*0a80*/  BRA `(.L_x_10) ;  /* 0x00000000004c7947 */ /* 0x000fea0003800000 */
.L_x_9:
[----:B------:R-:W-:Y:S02]  /*0a90*/  FSETP.GEU.AND P0, PT, R0, 2, PT ;  /* 0x400000000000780b */ /* 0x000fe40003f0e000 */
[----:B------:R-:W-:-:S11]  /*0aa0*/  MOV R7, RZ ;  /* 0x000000ff00077202 */ /* 0x000fd60000000f00 */
[----:B------:R-:W-:Y:S05]  /*0ab0*/  @P0 BRA `(.L_x_10) ;  /* 0x0000000000400947 */ /* 0x000fea0003800000 */
[----:B------:R-:W-:Y:S01]  /*0ac0*/  FADD R0, -R0, 2 ;  /* 0x4000000000007421 */ /* 0x000fe20000000100 */
[----:B------:R-:W-:Y:S01]  /*0ad0*/  IMAD.MOV.U32 R5, RZ, RZ, 0x3e2aaaab ;  /* 0x3e2aaaabff057424 */ /* 0x000fe200078e00ff */
[----:B------:R-:W-:Y:S02]  /*0ae0*/  BSSY.RECONVERGENT B5, `(.L_x_10) ;  /* 0x000000d000057945 */ /* 0x000fe40003800200 */
[----:B0-----:R-:W-:Y:S01]  /*0af0*/  FMUL R3, R0, R0 ;  /* 0x0000000000037220 */ /* 0x001fe20000400000 */
[----:B------:R-:W-:-:S03]  /*0b00*/  FFMA R2, R5, -R10, 1 ;  /* 0x3f80000005027423 */ /* 0x000fc6000000080a */
[----:B------:R-:W-:Y:S01]  /*0b10*/  FMUL R33, R0, R3 ;  /* 0x0000000300217220 */ /* 0x000fe20000400000 */
[----:B------:R-:W-:-:S03]  /*0b20*/  FFMA R0, R2, R5, 0.16666667163372039795 ;  /* 0x3e2aaaab02007423 */ /* 0x000fc60000000005 */
[----:B------:R-:W0:Y:S01]  /*0b30*/  FCHK P0, R33, 6 ;  /* 0x40c0000021007902 */ /* 0x000e220000000000 */
[----:B------:R-:W-:-:S04]  /*0b40*/  FFMA R2, R0, R33, RZ ;  /* 0x0000002100027223 */ /* 0x000fc800000000ff */
[----:B------:R-:W-:-:S04]  /*0b50*/  FFMA R3, R2, -6, R33 ;  /* 0xc0c0000002037823 */ /* 0x000fc80000000021 */
[----:B------:R-:W-:Y:S01]  /*0b60*/  FFMA R7, R0, R3, R2 ;  /* 0x0000000300077223 */ /* 0x000fe20000000002 */
[----:B0-----:R-:W-:Y:S06]  /*0b70*/  @!P0 BRA `(.L_x_11) ;  /* 0x00000000000c8947 */ /* 0x001fec0003800000 */
[----:B------:R-:W-:-:S07]  /*0b80*/  MOV R28, 0xba0 ;  /* 0x00000ba0001c7802 */ /* 0x000fce0000000f00 */
[----:B-1---5:R-:W-:Y:S05]  /*0b90*/  CALL.REL.NOINC `($__internal_0_$__cuda_sm3x_div_rn_noftz_f32_slowpath) ;  /* 0x0000001000387944 */ /* 0x022fea0003c00000 */
[----:B------:R-:W-:-:S07]  /*0ba0*/  MOV R7, R0 ;  /* 0x0000000000077202 */ /* 0x000fce0000000f00 */
.L_x_11:
[----:B------:R-:W-:Y:S05]  /*0bb0*/  BSYNC.RECONVERGENT B5 ;  /* 0x0000000000057941 */ /* 0x000fea0003800200 */
.L_x_10:
[----:B------:R-:W-:Y:S05]  /*0bc0*/  BSYNC.RECONVERGENT B4 ;  /* 0x0000000000047941 */ /* 0x000fea0003800200 */
.L_x_8:
[C---:B------:R-:W-:Y:S01]  /*0bd0*/  FADD R0, -R4.reuse, 1 ;  /* 0x3f80000004007421 */ /* 0x040fe20000000100 */
[----:B------:R-:W-:Y:S01]  /*0be0*/  FSETP.GEU.AND P0, PT, -R4, -1, PT ;  /* 0xbf8000000400780b */ /* 0x000fe20003f0e100 */
[----:B------:R-:W-:Y:S03]  /*0bf0*/  BSSY.RECONVERGENT B4, `(.L_x_12) ;  /* 0x0000021000047945 */ /* 0x000fe60003800200 */
[----:B------:R-:W-:-:S04]  /*0c00*/  FSEL R0, -R0, R0, !P0 ;  /* 0x0000000000007208 */ /* 0x000fc80004000100 */
[----:B------:R-:W-:-:S13]  /*0c10*/  FSETP.GEU.AND P0, PT, R0, 1, PT ;  /* 0x3f8000000000780b */ /* 0x000fda0003f0e000 */
[----:B------:R-:W-:Y:S05]  /*0c20*/  @P0 BRA `(.L_x_13) ;  /* 0x0000000000280947 */ /* 0x000fea0003800000 */
[----:B------:R-:W-:Y:S01]  /*0c30*/  FMUL R30, R0, R0 ;  /* 0x00000000001e7220 */ /* 0x000fe20000400000 */
[----:B0-2---:R-:W-:Y:S01]  /*0c40*/  F2F.F64.F32 R2, R0 ;  /* 0x0000000000027310 */ /* 0x005fe20000201800 */
[----:B------:R-:W-:Y:S01]  /*0c50*/  UMOV UR4, 0x55555555 ;  /* 0x5555555500047882 */ /* 0x000fe20000000000 */
[----:B------:R-:W-:-:S06]  /*0c60*/  UMOV UR5, 0x3fe55555 ;  /* 0x3fe5555500057882 */ /* 0x000fcc0000000000 */
[----:B------:R-:W0:Y:S02]  /*0c70*/  F2F.F64.F32 R30, R30 ;  /* 0x0000001e001e7310 */ /* 0x000e240000201800 */
[----:B0-----:R-:W-:-:S08]  /*0c80*/  DMUL R28, R30, 0.5 ;  /* 0x3fe000001e1c7828 */ /* 0x001fd00000000000 */
[----:B------:R-:W-:-:S08]  /*0c90*/  DFMA R2, R28, R2, -R30 ;  /* 0x000000021c02722b */ /* 0x000fd0000000081e */
[----:B------:R-:W-:-:S06]  /*0ca0*/  DADD R2, R2, UR4 ;  /* 0x0000000402027e29 */ /* 0x000fcc0008000000 */
[----:B------:R0:W2:Y:S01]  /*0cb0*/  F2F.F32.F64 R6, R2 ;  /* 0x0000000200067310 */ /* 0x0000a20000301000 */
[----:B------:R-:W-:Y:S05]  /*0cc0*/  BRA `(.L_x_14) ;  /* 0x00000000004c7947 */ /* 0x000fea0003800000 */
.L_x_13:
[----:B------:R-:W-:Y:S01]  /*0cd0*/  FSETP.GEU.AND P0, PT, R0, 2, PT ;  /* 0x400000000000780b */ /* 0x000fe20003f0e000 */
[----:B------:R-:W-:-:S12]  /*0ce0*/  IMAD.MOV.U32 R6, RZ, RZ, RZ ;  /* 0x000000ffff067224 */ /* 0x000fd800078e00ff */
[----:B------:R-:W-:Y:S05]  /*0cf0*/  @P0 BRA `(.L_x_14) ;  /* 0x0000000000400947 */ /* 0x000fea0003800000 */
[----:B------:R-:W-:Y:S01]  /*0d00*/  FADD R0, -R0, 2 ;  /* 0x4000000000007421 */ /* 0x000fe20000000100 */
[----:B------:R-:W-:Y:S01]  /*0d10*/  MOV R5, 0x3e2aaaab ;  /* 0x3e2aaaab00057802 */ /* 0x000fe20000000f00 */
[----:B------:R-:W-:Y:S02]  /*0d20*/  BSSY.RECONVERGENT B5, `(.L_x_14) ;  /* 0x000000d000057945 */ /* 0x000fe40003800200 */
[C---:B0-2---:R-:W-:Y:S02]  /*0d30*/  FMUL R3, R0.reuse, R0 ;  /* 0x0000000000037220 */ /* 0x045fe40000400000 */
        /* <DEDUP_REMOVED lines=9> */
[----:B-1-3-5:R-:W-:Y:S05]  /*0dd0*/  CALL.REL.NOINC `($__internal_0_$__cuda_sm3x_div_rn_noftz_f32_slowpath) ;  /* 0x0000000c00a87944 */ /* 0x02afea0003c00000 */
[----:B------:R-:W-:-:S07]  /*0de0*/  IMAD.MOV.U32 R6, RZ, RZ, R0 ;  /* 0x000000ffff067224 */ /* 0x000fce00078e0000 */
.L_x_15:
[----:B------:R-:W-:Y:S05]  /*0df0*/  BSYNC.RECONVERGENT B5 ;  /* 0x0000000000057941 */ /* 0x000fea0003800200 */
.L_x_14:
[----:B------:R-:W-:Y:S05]  /*0e00*/  BSYNC.RECONVERGENT B4 ;  /* 0x0000000000047941 */ /* 0x000fea0003800200 */
.L_x_12:
        /* <DEDUP_REMOVED lines=14> */
[----:B------:R4:W0:Y:S01]  /*0ef0*/  F2F.F32.F64 R5, R2 ;  /* 0x0000000200057310 */ /* 0x0008220000301000 */
[----:B------:R-:W-:Y:S05]  /*0f00*/  BRA `(.L_x_18) ;  /* 0x00000000004c7947 */ /* 0x000fea0003800000 */
.L_x_17:
[----:B------:R-:W-:Y:S02]  /*0f10*/  FSETP.GEU.AND P0, PT, R0, 2, PT ;  /* 0x400000000000780b */ /* 0x000fe40003f0e000 */
[----:B------:R-:W-:-:S11]  /*0f20*/  MOV R5, RZ ;  /* 0x000000ff00057202 */ /* 0x000fd60000000f00 */
[----:B------:R-:W-:Y:S05]  /*0f30*/  @P0 BRA `(.L_x_18) ;  /* 0x0000000000400947 */ /* 0x000fea0003800000 */
[----:B------:R-:W-:Y:S01]  /*0f40*/  FADD R0, -R0, 2 ;  /* 0x4000000000007421 */ /* 0x000fe20000000100 */
[----:B------:R-:W-:Y:S01]  /*0f50*/  IMAD.MOV.U32 R5, RZ, RZ, 0x3e2aaaab ;  /* 0x3e2aaaabff057424 */ /* 0x000fe200078e00ff */
[----:B------:R-:W-:Y:S02]  /*0f60*/  BSSY.RECONVERGENT B5, `(.L_x_18) ;  /* 0x000000d000057945 */ /* 0x000fe40003800200 */
[----:B0-2---:R-:W-:Y:S01]  /*0f70*/  FMUL R3, R0, R0 ;  /* 0x0000000000037220 */ /* 0x005fe20000400000 */
        /* <DEDUP_REMOVED lines=9> */
[----:B-1-3-5:R-:W-:Y:S05]  /*1010*/  CALL.REL.NOINC `($__internal_0_$__cuda_sm3x_div_rn_noftz_f32_slowpath) ;  /* 0x0000000c00187944 */ /* 0x02afea0003c00000 */
[----:B------:R-:W-:-:S07]  /*1020*/  MOV R5, R0 ;  /* 0x0000000000057202 */ /* 0x000fce0000000f00 */
.L_x_19:
[----:B------:R-:W-:Y:S05]  /*1030*/  BSYNC.RECONVERGENT B5 ;  /* 0x0000000000057941 */ /* 0x000fea0003800200 */
.L_x_18:
[----:B------:R-:W-:Y:S05]  /*1040*/  BSYNC.RECONVERGENT B4 ;  /* 0x0000000000047941 */ /* 0x000fea0003800200 */
.L_x_16:
[C---:B------:R-:W-:Y:S01]  /*1050*/  FADD R0, R9.reuse, 1 ;  /* 0x3f80000009007421 */ /* 0x040fe20000000000 */
[----:B------:R-:W-:Y:S01]  /*1060*/  FSETP.GEU.AND P0, PT, R9, -1, PT ;  /* 0xbf8000000900780b */ /* 0x000fe20003f0e000 */
[----:B------:R-:W-:Y:S03]  /*1070*/  BSSY.RECONVERGENT B4, `(.L_x_20) ;  /* 0x0000021000047945 */ /* 0x000fe60003800200 */
[----:B------:R-:W-:-:S04]  /*1080*/  FSEL R0, -R0, R0, !P0 ;  /* 0x0000000000007208 */ /* 0x000fc80004000100 */
[----:B------:R-:W-:-:S13]  /*1090*/  FSETP.GEU.AND P0, PT, R0, 1, PT ;  /* 0x3f8000000000780b */ /* 0x000fda0003f0e000 */
[----:B------:R-:W-:Y:S05]  /*10a0*/  @P0 BRA `(.L_x_21) ;  /* 0x0000000000280947 */ /* 0x000fea0003800000 */
[----:B------:R-:W-:Y:S01]  /*10b0*/  FMUL R30, R0, R0 ;  /* 0x00000000001e7220 */ /* 0x000fe20000400000 */
[----:B0-2-4-:R-:W-:Y:S01]  /*10c0*/  F2F.F64.F32 R2, R0 ;  /* 0x0000000000027310 */ /* 0x015fe20000201800 */
        /* <DEDUP_REMOVED lines=8> */
.L_x_21:
[----:B------:R-:W-:Y:S01]  /*1150*/  FSETP.GEU.AND P0, PT, R0, 2, PT ;  /* 0x400000000000780b */ /* 0x000fe20003f0e000 */
[----:B------:R-:W-:-:S12]  /*1160*/  IMAD.MOV.U32 R4, RZ, RZ, RZ ;  /* 0x000000ffff047224 */ /* 0x000fd800078e00ff */
[----:B------:R-:W-:Y:S05]  /*1170*/  @P0 BRA `(.L_x_22) ;  /* 0x0000000000400947 */ /* 0x000fea0003800000 */
[----:B------:R-:W-:Y:S01]  /*1180*/  FADD R0, -R0, 2 ;  /* 0x4000000000007421 */ /* 0x000fe20000000100 */
[----:B------:R-:W-:Y:S01]  /*1190*/  MOV R29, 0x3e2aaaab ;  /* 0x3e2aaaab001d7802 */ /* 0x000fe20000000f00 */
[----:B------:R-:W-:Y:S02]  /*11a0*/  BSSY.RECONVERGENT B5, `(.L_x_22) ;  /* 0x000000d000057945 */ /* 0x000fe40003800200 */
[C---:B0-2-4-:R-:W-:Y:S02]  /*11b0*/  FMUL R3, R0.reuse, R0 ;  /* 0x0000000000037220 */ /* 0x055fe40000400000 */
        /* <DEDUP_REMOVED lines=11> */
.L_x_23:
[----:B------:R-:W-:Y:S05]  /*1270*/  BSYNC.RECONVERGENT B5 ;  /* 0x0000000000057941 */ /* 0x000fea0003800200 */
.L_x_22:
[----:B------:R-:W-:Y:S05]  /*1280*/  BSYNC.RECONVERGENT B4 ;  /* 0x0000000000047941 */ /* 0x000fea0003800200 */
.L_x_20:
[----:B------:R-:W-:Y:S01]  /*1290*/  FSETP.GEU.AND P0, PT, R35, R34, PT ;  /* 0x000000222300720b */ /* 0x000fe20003f0e000 */
        /* <DEDUP_REMOVED lines=14> */
.L_x_25:
[----:B------:R-:W-:Y:S02]  /*1380*/  FSETP.GEU.AND P0, PT, R0, 2, PT ;  /* 0x400000000000780b */ /* 0x000fe40003f0e000 */
[----:B------:R-:W-:-:S11]  /*1390*/  MOV R35, RZ ;  /* 0x000000ff00237202 */ /* 0x000fd60000000f00 */
[----:B------:R-:W-:Y:S05]  /*13a0*/  @P0 BRA `(.L_x_26) ;  /* 0x0000000000400947 */ /* 0x000fea0003800000 */
[----:B------:R-:W-:Y:S01]  /*13b0*/  FADD R0, -R0, 2 ;  /* 0x4000000000007421 */ /* 0x000fe20000000100 */
[----:B------:R-:W-:Y:S01]  /*13c0*/  IMAD.MOV.U32 R29, RZ, RZ, 0x3e2aaaab ;  /* 0x3e2aaaabff1d7424 */ /* 0x000fe200078e00ff */
[----:B------:R-:W-:Y:S02]  /*13d0*/  BSSY.RECONVERGENT B5, `(.L_x_26) ;  /* 0x000000d000057945 */ /* 0x000fe40003800200 */
[----:B0-2-4-:R-:W-:Y:S01]  /*13e0*/  FMUL R3, R0, R0 ;  /* 0x0000000000037220 */ /* 0x015fe20000400000 */
        /* <DEDUP_REMOVED lines=11> */
.L_x_27:
[----:B------:R-:W-:Y:S05]  /*14a0*/  BSYNC.RECONVERGENT B5 ;  /* 0x0000000000057941 */ /* 0x000fea0003800200 */
.L_x_26:
[----:B------:R-:W-:Y:S05]  /*14b0*/  BSYNC.RECONVERGENT B4 ;  /* 0x0000000000047941 */ /* 0x000fea0003800200 */
.L_x_24:
[C---:B------:R-:W-:Y:S01]  /*14c0*/  FADD R0, -R9.reuse, 1 ;  /* 0x3f80000009007421 */ /* 0x040fe20000000100 */
[----:B------:R-:W-:Y:S01]  /*14d0*/  FSETP.GEU.AND P0, PT, -R9, -1, PT ;  /* 0xbf8000000900780b */ /* 0x000fe20003f0e100 */
        /* <DEDUP_REMOVED lines=14> */
.L_x_29:
        /* <DEDUP_REMOVED lines=18> */
.L_x_31:
[----:B------:R-:W-:Y:S05]  /*16e0*/  BSYNC.RECONVERGENT B5 ;  /* 0x0000000000057941 */ /* 0x000fea0003800200 */
.L_x_30:
[----:B------:R-:W-:Y:S05]  /*16f0*/  BSYNC.RECONVERGENT B4 ;  /* 0x0000000000047941 */ /* 0x000fea0003800200 */
.L_x_28:
        /* <DEDUP_REMOVED lines=13> */
[----:B------:R-:W-:-:S10]  /*17d0*/  DADD R2, R2, UR4 ;  /* 0x0000000402027e29 */ /* 0x000fd40008000000 */
[----:B------:R0:W2:Y:S01]  /*17e0*/  F2F.F32.F64 R2, R2 ;  /* 0x0000000200027310 */ /* 0x0000a20000301000 */
[----:B------:R-:W-:Y:S05]  /*17f0*/  BRA `(.L_x_34) ;  /* 0x00000000004c7947 */ /* 0x000fea0003800000 */
.L_x_33:
[----:B------:R-:W-:Y:S02]  /*1800*/  FSETP.GEU.AND P0, PT, R0, 2, PT ;  /* 0x400000000000780b */ /* 0x000fe40003f0e000 */
[----:B0-2-4-:R-:W-:-:S11]  /*1810*/  MOV R2, RZ ;  /* 0x000000ff00027202 */ /* 0x015fd60000000f00 */
[----:B------:R-:W-:Y:S05]  /*1820*/  @P0 BRA `(.L_x_34) ;  /* 0x0000000000400947 */ /* 0x000fea0003800000 */
[----:B------:R-:W-:Y:S01]  /*1830*/  FADD R0, -R0, 2 ;  /* 0x4000000000007421 */ /* 0x000fe20000000100 */
[----:B------:R-:W-:Y:S01]  /*1840*/  IMAD.MOV.U32 R9, RZ, RZ, 0x3e2aaaab ;  /* 0x3e2aaaabff097424 */ /* 0x000fe200078e00ff */
[----:B------:R-:W-:Y:S02]  /*1850*/  BSSY.RECONVERGENT B5, `(.L_x_34) ;  /* 0x000000d000057945 */ /* 0x000fe40003800200 */
[----:B------:R-:W-:Y:S01]  /*1860*/  FMUL R3, R0, R0 ;  /* 0x0000000000037220 */ /* 0x000fe20000400000 */
        /* <DEDUP_REMOVED lines=11> */
.L_x_35:
[----:B------:R-:W-:Y:S05]  /*1920*/  BSYNC.RECONVERGENT B5 ;  /* 0x0000000000057941 */ /* 0x000fea0003800200 */
.L_x_34:
[----:B------:R-:W-:Y:S05]  /*1930*/  BSYNC.RECONVERGENT B4 ;  /* 0x0000000000047941 */ /* 0x000fea0003800200 */
.L_x_32:
[----:B-----5:R-:W-:Y:S02]  /*1940*/  I2FP.F32.S32 R25, R25 ;  /* 0x0000001900197245 */ /* 0x020fe40000201400 */
[----:B0-----:R-:W-:Y:S02]  /*1950*/  I2FP.F32.S32 R3, R24 ;  /* 0x0000001800037245 */ /* 0x001fe40000201400 */
[----:B------:R-:W-:Y:S01]  /*1960*/  I2FP.F32.S32 R21, R21 ;  /* 0x0000001500157245 */ /* 0x000fe20000201400 */
[----:B------:R-:W-:Y:S01]  /*1970*/  FFMA R0, R25, R4, RZ ;  /* 0x0000000419007223 */ /* 0x000fe200000000ff */
[----:B------:R-:W-:Y:S01]  /*1980*/  I2FP.F32.S32 R29, R26 ;  /* 0x0000001a001d7245 */ /* 0x000fe20000201400 */
[----:B------:R-:W-:Y:S01]  /*1990*/  FFMA R10, R3, R4, RZ ;  /* 0x00000004030a7223 */ /* 0x000fe200000000ff */
[----:B------:R-:W-:Y:S01]  /*19a0*/  I2FP.F32.S32 R9, R18 ;  /* 0x0000001200097245 */ /* 0x000fe20000201400 */
[----:B------:R-:W-:Y:S01]  /*19b0*/  FFMA R18, R21, R4, RZ ;  /* 0x0000000415127223 */ /* 0x000fe200000000ff */
[----:B------:R-:W-:Y:S01]  /*19c0*/  I2FP.F32.S32 R31, R22 ;  /* 0x00000016001f7245 */ /* 0x000fe20000201400 */
[----:B------:R-:W-:Y:S01]  /*19d0*/  FFMA R29, R29, R35, R0 ;  /* 0x000000231d1d7223 */ /* 0x000fe20000000000 */
[----:B------:R-:W-:Y:S01]  /*19e0*/  I2FP.F32.S32 R17, R17 ;  /* 0x0000001100117245 */ /* 0x000fe20000201400 */
[----:B------:R-:W-:Y:S01]  /*19f0*/  FFMA R4, R9, R4, RZ ;  /* 0x0000000409047223 */ /* 0x000fe200000000ff */
[----:B------:R-:W-:Y:S01]  /*1a00*/  I2FP.F32.S32 R0, R19 ;  /* 0x0000001300007245 */ /* 0x000fe20000201400 */
[----:B------:R-:W-:Y:S01]  /*1a10*/  FFMA R31, R31, R35, R10 ;  /* 0x000000231f1f7223 */ /* 0x000fe2000000000a */
        /* <DEDUP_REMOVED lines=9> */
[----:B--2---:R-:W-:Y:S01]  /*1ab0*/  FFMA R4, R4, R2, R31 ;  /* 0x0000000204047223 */ /* 0x004fe2000000001f */
[----:B------:R-:W-:Y:S01]  /*1ac0*/  I2FP.F32.S32 R0, R13 ;  /* 0x0000000d00007245 */ /* 0x000fe20000201400 */
[----:B------:R-:W-:Y:S01]  /*1ad0*/  FFMA R23, R14, R34, R23 ;  /* 0x000000220e177223 */ /* 0x000fe20000000017 */
[----:B------:R-:W-:Y:S01]  /*1ae0*/  I2FP.F32.S32 R12, R12 ;  /* 0x0000000c000c7245 */ /* 0x000fe20000201400 */
[----:B------:R-:W-:Y:S01]  /*1af0*/  FFMA R29, R16, R2, R29 ;  /* 0x00000002101d7223 */ /* 0x000fe2000000001d */
[----:B---3--:R-:W-:Y:S01]  /*1b00*/  FMUL R4, R4, R7 ;  /* 0x0000000704047220 */ /* 0x008fe20000400000 */
[----:B------:R-:W-:Y:S01]  /*1b10*/  FFMA R17, R0, R34, R17 ;  /* 0x0000002200117223 */ /* 0x000fe20000000011 */
[----:B------:R-:W-:Y:S01]  /*1b20*/  I2FP.F32.S32 R0, R11 ;  /* 0x0000000b00007245 */ /* 0x000fe20000201400 */
[----:B------:R-:W-:Y:S01]  /*1b30*/  FFMA R23, R12, R2, R23 ;  /* 0x000000020c177223 */ /* 0x000fe20000000017 */
[----:B-1----:R-:W-:-:S03]  /*1b40*/  FFMA R4, R29, R8, R4 ;  /* 0x000000081d047223 */ /* 0x002fc60000000004 */
[----:B------:R-:W-:Y:S01]  /*1b50*/  FFMA R0, R0, R2, R17 ;  /* 0x0000000200007223 */ /* 0x000fe20000000011 */
[----:B------:R-:W-:-:S04]  /*1b60*/  FFMA R23, R23, R6, R4 ;  /* 0x0000000617177223 */ /* 0x000fc80000000004 */
[----:B------:R-:W-:-:S05]  /*1b70*/  FFMA R0, R0, R5, R23 ;  /* 0x0000000500007223 */ /* 0x000fca0000000017 */
[C---:B------:R-:W-:Y:S02]  /*1b80*/  FSETP.GEU.AND P0, PT, R0.reuse, RZ, PT ;  /* 0x000000ff0000720b */ /* 0x040fe40003f0e000 */
[----:B------:R-:W-:-:S04]  /*1b90*/  FMNMX.NAN R0, R0, 255, PT ;  /* 0x437f000000007809 */ /* 0x000fc80003820000 */
[----:B------:R-:W-:-:S04]  /*1ba0*/  FSEL R0, R0, RZ, P0 ;  /* 0x000000ff00007208 */ /* 0x000fc80000000000 */
[----:B------:R1:W2:Y:S03]  /*1bb0*/  F2I.TRUNC.NTZ R5, R0 ;  /* 0x0000000000057305 */ /* 0x0002a6000020f100 */
.L_x_3:
[----:B------:R-:W-:Y:S05]  /*1bc0*/  BSYNC.RECONVERGENT B1 ;  /* 0x0000000000017941 */ /* 0x000fea0003800200 */
.L_x_0:
[----:B------:R-:W-:Y:S05]  /*1bd0*/  WARPSYNC.ALL ;  /* 0x0000000000007948 */ /* 0x000fea0003800000 */
[----:B-1----:R-:W1:Y:S01]  /*1be0*/  S2R R0, SR_CTAID.Y ;  /* 0x0000000000007919 */ /* 0x002e620000002600 */
[----:B------:R-:W1:Y:S01]  /*1bf0*/  LDCU UR4, c[0x0][0x364] ;  /* 0x00006c80ff0477ac */ /* 0x000e620008000800 */
[----:B0-----:R-:W0:Y:S01]  /*1c00*/  LDC.64 R2, c[0x0][0x388] ;  /* 0x0000e200ff027b82 */ /* 0x001e220000000a00 */
[----:B------:R-:W1:Y:S01]  /*1c10*/  S2R R7, SR_TID.Y ;  /* 0x0000000000077919 */ /* 0x000e620000002200 */
[----:B------:R-:W3:Y:S01]  /*1c20*/  LDCU UR5, c[0x0][0x398] ;  /* 0x00007300ff0577ac */ /* 0x000ee20008000800 */
[----:B-1----:R-:W-:-:S04]  /*1c30*/  IMAD R0, R0, UR4, R7 ;  /* 0x0000000400007c24 */ /* 0x002fc8000f8e0207 */
[----:B---3--:R-:W-:-:S04]  /*1c40*/  IMAD R27, R0, UR5, R27 ;  /* 0x00000005001b7c24 */ /* 0x008fc8000f8e021b */
[----:B0-----:R-:W-:-:S05]  /*1c50*/  IMAD.WIDE R2, R27, 0x4, R2 ;  /* 0x000000041b027825 */ /* 0x001fca00078e0202 */
[----:B--2--5:R-:W-:Y:S01]  /*1c60*/  STG.E desc[UR6][R2.64], R5 ;  /* 0x0000000502007986 */ /* 0x024fe2000c101906 */
[----:B------:R-:W-:Y:S05]  /*1c70*/  EXIT ;  /* 0x000000000000794d */ /* 0x000fea0003800000 */
        .weak           $__internal_0_$__cuda_sm3x_div_rn_noftz_f32_slowpath
        .type           $__internal_0_$__cuda_sm3x_div_rn_noftz_f32_slowpath,@function
        .size           $__internal_0_$__cuda_sm3x_div_rn_noftz_f32_slowpath,(.L_x_48 - $__internal_0_$__cuda_sm3x_div_rn_noftz_f32_slowpath)
$__internal_0_$__cuda_sm3x_div_rn_noftz_f32_slowpath:
[----:B------:R-:W-:Y:S01]  /*1c80*/  SHF.R.U32.HI R0, RZ, 0x17, R10 ;  /* 0x00000017ff007819 */ /* 0x000fe2000001160a */
[----:B------:R-:W-:Y:S01]  /*1c90*/  BSSY.RECONVERGENT B2, `(.L_x_36) ;  /* 0x0000066000027945 */ /* 0x000fe20003800200 */
[----:B------:R-:W-:Y:S02]  /*1ca0*/  SHF.R.U32.HI R30, RZ, 0x17, R33 ;  /* 0x00000017ff1e7819 */ /* 0x000fe40000011621 */
[----:B------:R-:W-:Y:S02]  /*1cb0*/  LOP3.LUT R0, R0, 0xff, RZ, 0xc0, !PT ;  /* 0x000000ff00007812 */ /* 0x000fe400078ec0ff */
[----:B------:R-:W-:-:S03]  /*1cc0*/  LOP3.LUT R30, R30, 0xff, RZ, 0xc0, !PT ;  /* 0x000000ff1e1e7812 */ /* 0x000fc600078ec0ff */
[----:B------:R-:W-:Y:S01]  /*1cd0*/  VIADD R29, R0, 0xffffffff ;  /* 0xffffffff001d7836 */ /* 0x000fe20000000000 */
[----:B------:R-:W-:Y:S01]  /*1ce0*/  IADD3 R3, PT, PT, R30, -0x1, RZ ;  /* 0xffffffff1e037810 */ /* 0x000fe20007ffe0ff */
[----:B------:R-:W-:-:S03]  /*1cf0*/  IMAD.MOV.U32 R0, RZ, RZ, 0x40c00000 ;  /* 0x40c00000ff007424 */ /* 0x000fc600078e00ff */
[----:B------:R-:W-:-:S04]  /*1d00*/  ISETP.GT.U32.AND P0, PT, R29, 0xfd, PT ;  /* 0x000000fd1d00780c */ /* 0x000fc80003f04070 */
[----:B------:R-:W-:-:S13]  /*1d10*/  ISETP.GT.U32.OR P0, PT, R3, 0xfd, P0 ;  /* 0x000000fd0300780c */ /* 0x000fda0000704470 */
[----:B------:R-:W-:Y:S01]  /*1d20*/  @!P0 MOV R2, RZ ;  /* 0x000000ff00028202 */ /* 0x000fe20000000f00 */
[----:B------:R-:W-:Y:S06]  /*1d30*/  @!P0 BRA `(.L_x_37) ;  /* 0x0000000000608947 */ /* 0x000fec0003800000 */
[----:B------:R-:W-:Y:S01]  /*1d40*/  IMAD.MOV.U32 R31, RZ, RZ, 0x40c00000 ;  /* 0x40c00000ff1f7424 */ /* 0x000fe200078e00ff */
[----:B------:R-:W-:-:S04]  /*1d50*/  FSETP.GTU.FTZ.AND P0, PT, |R33|, +INF , PT ;  /* 0x7f8000002100780b */ /* 0x000fc80003f1c200 */
[----:B------:R-:W-:-:S04]  /*1d60*/  FSETP.GTU.FTZ.AND P1, PT, |R31|, +INF , PT ;  /* 0x7f8000001f00780b */ /* 0x000fc80003f3c200 */
[----:B------:R-:W-:-:S13]  /*1d70*/  PLOP3.LUT P0, PT, P0, P1, PT, 0xf8, 0x8f ;  /* 0x00000000008f781c */ /* 0x000fda0000703f70 */
[----:B------:R-:W-:Y:S05]  /*1d80*/  @P0 BRA `(.L_x_38) ;  /* 0x0000000400540947 */ /* 0x000fea0003800000 */
[----:B------:R-:W-:-:S13]  /*1d90*/  LOP3.LUT P0, RZ, R0, 0x7fffffff, R33, 0xc8, !PT ;  /* 0x7fffffff00ff7812 */ /* 0x000fda000780c821 */
[----:B------:R-:W-:Y:S05]  /*1da0*/  @!P0 BRA `(.L_x_39) ;  /* 0x0000000400448947 */ /* 0x000fea0003800000 */
[----:B------:R-:W-:Y:S02]  /*1db0*/  FSETP.NEU.FTZ.AND P2, PT, |R33|, +INF , PT ;  /* 0x7f8000002100780b */ /* 0x000fe40003f5d200 */
[----:B------:R-:W-:Y:S02]  /*1dc0*/  FSETP.NEU.FTZ.AND P1, PT, |R31|, +INF , PT ;  /* 0x7f8000001f00780b */ /* 0x000fe40003f3d200 */
[----:B------:R-:W-:-:S11]  /*1dd0*/  FSETP.NEU.FTZ.AND P0, PT, |R33|, +INF , PT ;  /* 0x7f8000002100780b */ /* 0x000fd60003f1d200 */
[----:B------:R-:W-:Y:S05]  /*1de0*/  @!P1 BRA !P2, `(.L_x_39) ;  /* 0x0000000400349947 */ /* 0x000fea0005000000 */
[----:B------:R-:W-:-:S04]  /*1df0*/  LOP3.LUT P2, RZ, R33, 0x7fffffff, RZ, 0xc0, !PT ;  /* 0x7fffffff21ff7812 */ /* 0x000fc8000784c0ff */
[----:B------:R-:W-:-:S13]  /*1e00*/  PLOP3.LUT P1, PT, P1, P2, PT, 0x2f, 0xf2 ;  /* 0x0000000000f2781c */ /* 0x000fda0000f24577 */
[----:B------:R-:W-:Y:S05]  /*1e10*/  @P1 BRA `(.L_x_40) ;  /* 0x0000000400201947 */ /* 0x000fea0003800000 */
[----:B------:R-:W-:-:S04]  /*1e20*/  LOP3.LUT P1, RZ, R0, 0x7fffffff, RZ, 0xc0, !PT ;  /* 0x7fffffff00ff7812 */ /* 0x000fc8000782c0ff */
[----:B------:R-:W-:-:S13]  /*1e30*/  PLOP3.LUT P0, PT, P0, P1, PT, 0x2f, 0xf2 ;  /* 0x0000000000f2781c */ /* 0x000fda0000702577 */
[----:B------:R-:W-:Y:S05]  /*1e40*/  @P0 BRA `(.L_x_41) ;  /* 0x0000000400080947 */ /* 0x000fea0003800000 */
[----:B------:R-:W-:Y:S02]  /*1e50*/  ISETP.GE.AND P0, PT, R3, RZ, PT ;  /* 0x000000ff0300720c */ /* 0x000fe40003f06270 */
[----:B------:R-:W-:-:S11]  /*1e60*/  ISETP.GE.AND P1, PT, R29, RZ, PT ;  /* 0x000000ff1d00720c */ /* 0x000fd60003f26270 */
[----:B------:R-:W-:Y:S01]  /*1e70*/  @P0 MOV R2, RZ ;  /* 0x000000ff00020202 */ /* 0x000fe20000000f00 */
[----:B------:R-:W-:Y:S02]  /*1e80*/  @!P0 IMAD.MOV.U32 R2, RZ, RZ, -0x40 ;  /* 0xffffffc0ff028424 */ /* 0x000fe400078e00ff */
[----:B------:R-:W-:Y:S01]  /*1e90*/  @!P0 FFMA R33, R33, 1.84467440737095516160e+19, RZ ;  /* 0x5f80000021218823 */ /* 0x000fe200000000ff */
[----:B------:R-:W-:Y:S02]  /*1ea0*/  @!P1 FFMA R0, R31, 1.84467440737095516160e+19, RZ ;  /* 0x5f8000001f009823 */ /* 0x000fe400000000ff */
[----:B------:R-:W-:-:S07]  /*1eb0*/  @!P1 IADD3 R2, PT, PT, R2, 0x40, RZ ;  /* 0x0000004002029810 */ /* 0x000fce0007ffe0ff */
.L_x_37:
[----:B------:R-:W-:Y:S01]  /*1ec0*/  SHF.R.U32.HI R29, RZ, 0x17, R10 ;  /* 0x00000017ff1d7819 */ /* 0x000fe2000001160a */
[----:B------:R-:W-:Y:S01]  /*1ed0*/  BSSY.RECONVERGENT B3, `(.L_x_42) ;  /* 0x0000038000037945 */ /* 0x000fe20003800200 */
[----:B------:R-:W-:Y:S02]  /*1ee0*/  IADD3 R30, PT, PT, R30, -0x7f, RZ ;  /* 0xffffff811e1e7810 */ /* 0x000fe40007ffe0ff */
[----:B------:R-:W-:-:S04]  /*1ef0*/  LOP3.LUT R29, R29, 0xff, RZ, 0xc0, !PT ;  /* 0x000000ff1d1d7812 */ /* 0x000fc800078ec0ff */
[----:B------:R-:W-:Y:S02]  /*1f00*/  LEA R3, R29, 0xc0800000, 0x17 ;  /* 0xc08000001d037811 */ /* 0x000fe400078eb8ff */
[----:B------:R-:W-:-:S03]  /*1f10*/  IADD3 R29, PT, PT, R30, 0x7f, -R29 ;  /* 0x0000007f1e1d7810 */ /* 0x000fc60007ffe81d */
[----:B------:R-:W-:Y:S02]  /*1f20*/  IMAD.IADD R36, R0, 0x1, -R3 ;  /* 0x0000000100247824 */ /* 0x000fe400078e0a03 */
[----:B------:R-:W-:Y:S02]  /*1f30*/  IMAD.IADD R29, R29, 0x1, R2 ;  /* 0x000000011d1d7824 */ /* 0x000fe400078e0202 */
[----:B------:R-:W0:Y:S01]  /*1f40*/  MUFU.RCP R0, R36 ;  /* 0x0000002400007308 */ /* 0x000e220000001000 */
[----:B------:R-:W-:-:S04]  /*1f50*/  FADD.FTZ R31, -R36, -RZ ;  /* 0x800000ff241f7221 */ /* 0x000fc80000010100 */
[----:B0-----:R-:W-:-:S04]  /*1f60*/  FFMA R3, R0, R31, 1 ;  /* 0x3f80000000037423 */ /* 0x001fc8000000001f */
[----:B------:R-:W-:Y:S01]  /*1f70*/  FFMA R3, R0, R3, R0 ;  /* 0x0000000300037223 */ /* 0x000fe20000000000 */
[----:B------:R-:W-:-:S04]  /*1f80*/  IMAD R0, R30, -0x800000, R33 ;  /* 0xff8000001e007824 */ /* 0x000fc800078e0221 */
[----:B------:R-:W-:-:S04]  /*1f90*/  FFMA R32, R0, R3, RZ ;  /* 0x0000000300207223 */ /* 0x000fc800000000ff */
[----:B------:R-:W-:-:S04]  /*1fa0*/  FFMA R33, R31, R32, R0 ;  /* 0x000000201f217223 */ /* 0x000fc80000000000 */
[----:B------:R-:W-:-:S04]  /*1fb0*/  FFMA R32, R3, R33, R32 ;  /* 0x0000002103207223 */ /* 0x000fc80000000020 */
[----:B------:R-:W-:-:S04]  /*1fc0*/  FFMA R31, R31, R32, R0 ;  /* 0x000000201f1f7223 */ /* 0x000fc80000000000 */
[----:B------:R-:W-:-:S05]  /*1fd0*/  FFMA R0, R3, R31, R32 ;  /* 0x0000001f03007223 */ /* 0x000fca0000000020 */
[----:B------:R-:W-:-:S04]  /*1fe0*/  SHF.R.U32.HI R30, RZ, 0x17, R0 ;  /* 0x00000017ff1e7819 */ /* 0x000fc80000011600 */
[----:B------:R-:W-:-:S04]  /*1ff0*/  LOP3.LUT R2, R30, 0xff, RZ, 0xc0, !PT ;  /* 0x000000ff1e027812 */ /* 0x000fc800078ec0ff */
[----:B------:R-:W-:-:S05]  /*2000*/  IADD3 R2, PT, PT, R2, R29, RZ ;  /* 0x0000001d02027210 */ /* 0x000fca0007ffe0ff */
[----:B------:R-:W-:-:S05]  /*2010*/  VIADD R30, R2, 0xffffffff ;  /* 0xffffffff021e7836 */ /* 0x000fca0000000000 */
[----:B------:R-:W-:-:S13]  /*2020*/  ISETP.GE.U32.AND P0, PT, R30, 0xfe, PT ;  /* 0x000000fe1e00780c */ /* 0x000fda0003f06070 */
[----:B------:R-:W-:Y:S05]  /*2030*/  @!P0 BRA `(.L_x_43) ;  /* 0x0000000000808947 */ /* 0x000fea0003800000 */
[----:B------:R-:W-:-:S13]  /*2040*/  ISETP.GT.AND P0, PT, R2, 0xfe, PT ;  /* 0x000000fe0200780c */ /* 0x000fda0003f04270 */
[----:B------:R-:W-:Y:S05]  /*2050*/  @P0 BRA `(.L_x_44) ;  /* 0x00000000006c0947 */ /* 0x000fea0003800000 */
[----:B------:R-:W-:-:S13]  /*2060*/  ISETP.GE.AND P0, PT, R2, 0x1, PT ;  /* 0x000000010200780c */ /* 0x000fda0003f06270 */
[----:B------:R-:W-:Y:S05]  /*2070*/  @P0 BRA `(.L_x_45) ;  /* 0x0000000000740947 */ /* 0x000fea0003800000 */
[----:B------:R-:W-:Y:S02]  /*2080*/  ISETP.GE.AND P0, PT, R2, -0x18, PT ;  /* 0xffffffe80200780c */ /* 0x000fe40003f06270 */
[----:B------:R-:W-:-:S11]  /*2090*/  LOP3.LUT R0, R0, 0x80000000, RZ, 0xc0, !PT ;  /* 0x8000000000007812 */ /* 0x000fd600078ec0ff */
[----:B------:R-:W-:Y:S05]  /*20a0*/  @!P0 BRA `(.L_x_45) ;  /* 0x0000000000688947 */ /* 0x000fea0003800000 */
[CCC-:B------:R-:W-:Y:S01]  /*20b0*/  FFMA.RZ R29, R3.reuse, R31.reuse, R32.reuse ;  /* 0x0000001f031d7223 */ /* 0x1c0fe2000000c020 */
[CCC-:B------:R-:W-:Y:S01]  /*20c0*/  FFMA.RP R30, R3.reuse, R31.reuse, R32.reuse ;  /* 0x0000001f031e7223 */ /* 0x1c0fe20000008020 */
[----:B------:R-:W-:Y:S01]  /*20d0*/  FFMA.RM R31, R3, R31, R32 ;  /* 0x0000001f031f7223 */ /* 0x000fe20000004020 */
[C---:B------:R-:W-:Y:S02]  /*20e0*/  IADD3 R3, PT, PT, R2.reuse, 0x20, RZ ;  /* 0x0000002002037810 */ /* 0x040fe40007ffe0ff */
[----:B------:R-:W-:Y:S02]  /*20f0*/  LOP3.LUT R29, R29, 0x7fffff, RZ, 0xc0, !PT ;  /* 0x007fffff1d1d7812 */ /* 0x000fe400078ec0ff */
[C---:B------:R-:W-:Y:S02]  /*2100*/  ISETP.NE.AND P2, PT, R2.reuse, RZ, PT ;  /* 0x000000ff0200720c */ /* 0x040fe40003f45270 */
[----:B------:R-:W-:Y:S02]  /*2110*/  LOP3.LUT R32, R29, 0x800000, RZ, 0xfc, !PT ;  /* 0x008000001d207812 */ /* 0x000fe400078efcff */
[----:B------:R-:W-:Y:S01]  /*2120*/  ISETP.NE.AND P1, PT, R2, RZ, PT ;  /* 0x000000ff0200720c */ /* 0x000fe20003f25270 */
[----:B------:R-:W-:Y:S01]  /*2130*/  IMAD.MOV R2, RZ, RZ, -R2 ;  /* 0x000000ffff027224 */ /* 0x000fe200078e0a02 */
[----:B------:R-:W-:-:S02]  /*2140*/  SHF.L.U32 R3, R32, R3, RZ ;  /* 0x0000000320037219 */ /* 0x000fc400000006ff */
[----:B------:R-:W-:Y:S02]  /*2150*/  FSETP.NEU.FTZ.AND P0, PT, R30, R31, PT ;  /* 0x0000001f1e00720b */ /* 0x000fe40003f1d000 */
[----:B------:R-:W-:Y:S02]  /*2160*/  SEL R29, R2, RZ, P2 ;  /* 0x000000ff021d7207 */ /* 0x000fe40001000000 */
[----:B------:R-:W-:Y:S02]  /*2170*/  ISETP.NE.AND P1, PT, R3, RZ, P1 ;  /* 0x000000ff0300720c */ /* 0x000fe40000f25270 */
[----:B------:R-:W-:Y:S02]  /*2180*/  SHF.R.U32.HI R29, RZ, R29, R32 ;  /* 0x0000001dff1d7219 */ /* 0x000fe40000011620 */
[----:B------:R-:W-:Y:S02]  /*2190*/  PLOP3.LUT P0, PT, P0, P1, PT, 0xf8, 0x8f ;  /* 0x00000000008f781c */ /* 0x000fe40000703f70 */
[----:B------:R-:W-:-:S02]  /*21a0*/  SHF.R.U32.HI R2, RZ, 0x1, R29 ;  /* 0x00000001ff027819 */ /* 0x000fc4000001161d */
[----:B------:R-:W-:-:S04]  /*21b0*/  SEL R3, RZ, 0x1, !P0 ;  /* 0x00000001ff037807 */ /* 0x000fc80004000000 */
[----:B------:R-:W-:-:S04]  /*21c0*/  LOP3.LUT R30, R3, 0x1, R2, 0xf8, !PT ;  /* 0x00000001031e7812 */ /* 0x000fc800078ef802 */
[----:B------:R-:W-:-:S04]  /*21d0*/  LOP3.LUT R29, R30, R29, RZ, 0xc0, !PT ;  /* 0x0000001d1e1d7212 */ /* 0x000fc800078ec0ff */
[----:B------:R-:W-:-:S04]  /*21e0*/  IADD3 R29, PT, PT, R2, R29, RZ ;  /* 0x0000001d021d7210 */ /* 0x000fc80007ffe0ff */
[----:B------:R-:W-:Y:S01]  /*21f0*/  LOP3.LUT R0, R29, R0, RZ, 0xfc, !PT ;  /* 0x000000001d007212 */ /* 0x000fe200078efcff */
[----:B------:R-:W-:Y:S06]  /*2200*/  BRA `(.L_x_45) ;  /* 0x0000000000107947 */ /* 0x000fec0003800000 */
.L_x_44:
[----:B------:R-:W-:-:S04]  /*2210*/  LOP3.LUT R0, R0, 0x80000000, RZ, 0xc0, !PT ;  /* 0x8000000000007812 */ /* 0x000fc800078ec0ff */
[----:B------:R-:W-:Y:S01]  /*2220*/  LOP3.LUT R0, R0, 0x7f800000, RZ, 0xfc, !PT ;  /* 0x7f80000000007812 */ /* 0x000fe200078efcff */
[----:B------:R-:W-:Y:S06]  /*2230*/  BRA `(.L_x_45) ;  /* 0x0000000000047947 */ /* 0x000fec0003800000 */
.L_x_43:
[----:B------:R-:W-:-:S07]  /*2240*/  IMAD R0, R29, 0x800000, R0 ;  /* 0x008000001d007824 */ /* 0x000fce00078e0200 */
.L_x_45:
[----:B------:R-:W-:Y:S05]  /*2250*/  BSYNC.RECONVERGENT B3 ;  /* 0x0000000000037941 */ /* 0x000fea0003800200 */
.L_x_42:
[----:B------:R-:W-:Y:S05]  /*2260*/  BRA `(.L_x_46) ;  /* 0x0000000000207947 */ /* 0x000fea0003800000 */
.L_x_41:
[----:B------:R-:W-:-:S04]  /*2270*/  LOP3.LUT R0, R0, 0x80000000, R33, 0x48, !PT ;  /* 0x8000000000007812 */ /* 0x000fc800078e4821 */
[----:B------:R-:W-:Y:S01]  /*2280*/  LOP3.LUT R0, R0, 0x7f800000, RZ, 0xfc, !PT ;  /* 0x7f80000000007812 */ /* 0x000fe200078efcff */
[----:B------:R-:W-:Y:S06]  /*2290*/  BRA `(.L_x_46) ;  /* 0x0000000000147947 */ /* 0x000fec0003800000 */
.L_x_40:
[----:B------:R-:W-:Y:S01]  /*22a0*/  LOP3.LUT R0, R0, 0x80000000, R33, 0x48, !PT ;  /* 0x8000000000007812 */ /* 0x000fe200078e4821 */
[----:B------:R-:W-:Y:S06]  /*22b0*/  BRA `(.L_x_46) ;  /* 0x00000000000c7947 */ /* 0x000fec0003800000 */
.L_x_39:
[----:B------:R-:W0:Y:S01]  /*22c0*/  MUFU.RSQ R0, -QNAN ;  /* 0xffc0000000007908 */ /* 0x000e220000001400 */
[----:B------:R-:W-:Y:S05]  /*22d0*/  BRA `(.L_x_46) ;  /* 0x0000000000047947 */ /* 0x000fea0003800000 */
.L_x_38:
[----:B------:R-:W-:-:S07]  /*22e0*/  FADD.FTZ R0, R33, R31 ;  /* 0x0000001f21007221 */ /* 0x000fce0000010000 */
.L_x_46:
[----:B------:R-:W-:Y:S05]  /*22f0*/  BSYNC.RECONVERGENT B2 ;  /* 0x0000000000027941 */ /* 0x000fea0003800200 */
.L_x_36:
[----:B------:R-:W-:-:S04]  /*2300*/  HFMA2 R29, -RZ, RZ, 0, 0 ;  /* 0x00000000ff1d7431 */ /* 0x000fc800000001ff */
[----:B0-----:R-:W-:Y:S05]  /*2310*/  RET.REL.NODEC R28 `(_Z4ZoomPiS_iiiid) ;  /* 0xffffffdc1c387950 */ /* 0x001fea0003c3ffff */
.L_x_47:
[----:B------:R-:W-:-:S00]  /*2320*/  BRA `(.L_x_47) ;  /* 0xfffffffc00fc7947 */ /* 0x000fc0000383ffff */
[----:B------:R-:W-:-:S00]  /*2330*/  NOP ;  /* 0x0000000000007918 */ /* 0x000fc00000000000 */
        /* <DEDUP_REMOVED lines=12> */
.L_x_48:


//--------------------- .nv.shared.reserved.0     --------------------------
	.section	.nv.shared.reserved.0,"aw",@nobits
	.weak		__nv_reservedSMEM_offset_0_alias
	.size		__nv_reservedSMEM_offset_0_alias, 0, 64
	.other		__nv_reservedSMEM_offset_0_alias,@"STO_CUDA_RESERVED_SHARED STV_DEFAULT"
__nv_reservedSMEM_offset_0_alias:
	.zero		0
	.zero		64


//--------------------- .nv.constant0._Z4ZoomPiS_iiiid --------------------------
	.section	.nv.constant0._Z4ZoomPiS_iiiid,"a",@progbits
	.sectionflags	@""
	.align	4
.nv.constant0._Z4ZoomPiS_iiiid:
	.zero		936


//--------------------- SYMBOLS --------------------------

	.type		.nv.reservedSmem.offset0,@object
	.size		.nv.reservedSmem.offset0,0x4
